	.target	sm_90a

	.elftype	@"ET_EXEC"


//--------------------- .note.nv.tkinfo           --------------------------
	.section	.note.nv.tkinfo,"",@"SHT_NOTE"
	.sectionflags	@"SHF_NOTE_NV_TKINFO"
	.tkinfo
        /*0018*/ 	.word	0x00000002
        /*0030*/ 	.string	""
        /*0030*/ 	.string	"ptxas"
        /*0030*/ 	.string	"Cuda compilation tools, release 13.0, V13.0.88"
        /*0030*/ 	.string	"Build cuda_13.0.r13.0/compiler.36424714_0"
        /*0030*/ 	.string	"-v  -suppress-debug-info  -lineinfo  -arch sm_90a "



//--------------------- .note.nv.cuinfo           --------------------------
	.section	.note.nv.cuinfo,"",@"SHT_NOTE"
	.sectionflags	@"SHF_NOTE_NV_CUINFO"
        /*0018*/ 	.short	0x0002
        /*001a*/ 	.short	0x005a
        /*001c*/ 	.short	0x0082
	.zero		2


//--------------------- .nv.info                  --------------------------
	.section	.nv.info,"",@"SHT_CUDA_INFO"
	.align	4


	//----- nvinfo : EIATTR_REGCOUNT
	.align		4
        /*0000*/ 	.byte	0x04, 0x2f
        /*0002*/ 	.short	(.L_1 - .L_0)
	.align		4
.L_0:
        /*0004*/ 	.word	index@(gluon_wgmma)
        /*0008*/ 	.word	0x000000ff


	//----- nvinfo : EIATTR_FRAME_SIZE
	.align		4
.L_1:
        /*000c*/ 	.byte	0x04, 0x11
        /*000e*/ 	.short	(.L_3 - .L_2)
	.align		4
.L_2:
        /*0010*/ 	.word	index@(gluon_wgmma)
        /*0014*/ 	.word	0x00000270


	//----- nvinfo : EIATTR_MIN_STACK_SIZE
	.align		4
.L_3:
        /*0018*/ 	.byte	0x04, 0x12
        /*001a*/ 	.short	(.L_5 - .L_4)
	.align		4
.L_4:
        /*001c*/ 	.word	index@(gluon_wgmma)
        /*0020*/ 	.word	0x00000270
.L_5:


//--------------------- .nv.compat                --------------------------
	.section	.nv.compat,"",@"SHT_CUDA_COMPAT_INFO"
	.align	4
        /*0000*/ 	.byte	0x02, 0x09, 0x01, 0x00, 0x02, 0x02, 0x04, 0x00, 0x02, 0x05, 0x05, 0x00, 0x03, 0x07, 0x01, 0x01
        /*0010*/ 	.byte	0x02, 0x03, 0x03, 0x00, 0x02, 0x06, 0x01, 0x00, 0x04, 0x0b, 0x08, 0x00, 0x00, 0x00, 0x00, 0x00
        /*0020*/ 	.byte	0x00, 0x00, 0x00, 0x00


//--------------------- .nv.info.gluon_wgmma      --------------------------
	.section	.nv.info.gluon_wgmma,"",@"SHT_CUDA_INFO"
	.sectionflags	@""
	.align	4


	//----- nvinfo : EIATTR_CUDA_API_VERSION
	.align		4
        /*0000*/ 	.byte	0x04, 0x37
        /*0002*/ 	.short	(.L_7 - .L_6)
.L_6:
        /*0004*/ 	.word	0x00000082


	//----- nvinfo : EIATTR_KPARAM_INFO
	.align		4
.L_7:
        /*0008*/ 	.byte	0x04, 0x17
        /*000a*/ 	.short	(.L_9 - .L_8)
.L_8:
        /*000c*/ 	.word	0x00000000
        /*0010*/ 	.short	0x000a
        /*0012*/ 	.short	0x0048
        /*0014*/ 	.byte	0x00, 0xf4, 0x21, 0x00


	//----- nvinfo : EIATTR_KPARAM_INFO
	.align		4
.L_9:
        /*0018*/ 	.byte	0x04, 0x17
        /*001a*/ 	.short	(.L_11 - .L_10)
.L_10:
        /*001c*/ 	.word	0x00000000
        /*0020*/ 	.short	0x0009
        /*0022*/ 	.short	0x0040
        /*0024*/ 	.byte	0x00, 0xf4, 0x21, 0x00


	//----- nvinfo : EIATTR_KPARAM_INFO
	.align		4
.L_11:
        /*0028*/ 	.byte	0x04, 0x17
        /*002a*/ 	.short	(.L_13 - .L_12)
.L_12:
        /*002c*/ 	.word	0x00000000
        /*0030*/ 	.short	0x0008
        /*0032*/ 	.short	0x0038
        /*0034*/ 	.byte	0x00, 0xf0, 0x21, 0x00


	//----- nvinfo : EIATTR_KPARAM_INFO
	.align		4
.L_13:
        /*0038*/ 	.byte	0x04, 0x17
        /*003a*/ 	.short	(.L_15 - .L_14)
.L_14:
        /*003c*/ 	.word	0x00000000
        /*0040*/ 	.short	0x0007
        /*0042*/ 	.short	0x0030
        /*0044*/ 	.byte	0x00, 0xf0, 0x21, 0x00


	//----- nvinfo : EIATTR_KPARAM_INFO
	.align		4
.L_15:
        /*0048*/ 	.byte	0x04, 0x17
        /*004a*/ 	.short	(.L_17 - .L_16)
.L_16:
        /*004c*/ 	.word	0x00000000
        /*0050*/ 	.short	0x0006
        /*0052*/ 	.short	0x0028
        /*0054*/ 	.byte	0x00, 0xf0, 0x21, 0x00


	//----- nvinfo : EIATTR_KPARAM_INFO
	.align		4
.L_17:
        /*0058*/ 	.byte	0x04, 0x17
        /*005a*/ 	.short	(.L_19 - .L_18)
.L_18:
        /*005c*/ 	.word	0x00000000
        /*0060*/ 	.short	0x0005
        /*0062*/ 	.short	0x0020
        /*0064*/ 	.byte	0x00, 0xf0, 0x11, 0x00


	//----- nvinfo : EIATTR_KPARAM_INFO
	.align		4
.L_19:
        /*0068*/ 	.byte	0x04, 0x17
        /*006a*/ 	.short	(.L_21 - .L_20)
.L_20:
        /*006c*/ 	.word	0x00000000
        /*0070*/ 	.short	0x0004
        /*0072*/ 	.short	0x001c
        /*0074*/ 	.byte	0x00, 0xf0, 0x11, 0x00


	//----- nvinfo : EIATTR_KPARAM_INFO
	.align		4
.L_21:
        /*0078*/ 	.byte	0x04, 0x17
        /*007a*/ 	.short	(.L_23 - .L_22)
.L_22:
        /*007c*/ 	.word	0x00000000
        /*0080*/ 	.short	0x0003
        /*0082*/ 	.short	0x0018
        /*0084*/ 	.byte	0x00, 0xf0, 0x11, 0x00


	//----- nvinfo : EIATTR_KPARAM_INFO
	.align		4
.L_23:
        /*0088*/ 	.byte	0x04, 0x17
        /*008a*/ 	.short	(.L_25 - .L_24)
.L_24:
        /*008c*/ 	.word	0x00000000
        /*0090*/ 	.short	0x0002
        /*0092*/ 	.short	0x0010
        /*0094*/ 	.byte	0x00, 0xf4, 0x21, 0x00


	//----- nvinfo : EIATTR_KPARAM_INFO
	.align		4
.L_25:
        /*0098*/ 	.byte	0x04, 0x17
        /*009a*/ 	.short	(.L_27 - .L_26)
.L_26:
        /*009c*/ 	.word	0x00000000
        /*00a0*/ 	.short	0x0001
        /*00a2*/ 	.short	0x0008
        /*00a4*/ 	.byte	0x00, 0xf4, 0x21, 0x00


	//----- nvinfo : EIATTR_KPARAM_INFO
	.align		4
.L_27:
        /*00a8*/ 	.byte	0x04, 0x17
        /*00aa*/ 	.short	(.L_29 - .L_28)
.L_28:
        /*00ac*/ 	.word	0x00000000
        /*00b0*/ 	.short	0x0000
        /*00b2*/ 	.short	0x0000
        /*00b4*/ 	.byte	0x00, 0xf4, 0x21, 0x00


	//----- nvinfo : EIATTR_SPARSE_MMA_MASK
	.align		4
.L_29:
        /*00b8*/ 	.byte	0x03, 0x50
        /*00ba*/ 	.short	0x0000


	//----- nvinfo : EIATTR_MAXREG_COUNT
	.align		4
        /*00bc*/ 	.byte	0x03, 0x1b
        /*00be*/ 	.short	0x00ff


	//----- nvinfo : EIATTR_NUM_BARRIERS
	.align		4
        /*00c0*/ 	.byte	0x02, 0x4c
        /*00c2*/ 	.byte	0x01
	.zero		1


	//----- nvinfo : EIATTR_ANNOTATIONS
	.align		4
        /*00c4*/ 	.byte	0x04, 0x55
        /*00c6*/ 	.short	(.L_31 - .L_30)


	//   ....[0]....
.L_30:
        /*00c8*/ 	.word	0x00000001
        /*00cc*/ 	.byte	0x70, 0x11, 0x00, 0x00, 0x01, 0x00, 0x00, 0x00, 0xc0, 0x12, 0x00, 0x00, 0x01, 0x00, 0x00, 0x00
        /* <DEDUP_REMOVED lines=272> */
        /*11dc*/ 	.byte	0xa0, 0x45, 0x00, 0x00, 0x01, 0x00, 0x00, 0x00, 0xb0, 0x45, 0x00, 0x00


	//----- nvinfo : EIATTR_MERCURY_ISA_VERSION
	.align		4
.L_31:
        /*11e8*/ 	.byte	0x03, 0x5f
        /*11ea*/ 	.short	0x0101


	//----- nvinfo : EIATTR_INT_WARP_WIDE_INSTR_OFFSETS
	.align		4
        /*11ec*/ 	.byte	0x04, 0x31
        /*11ee*/ 	.short	(.L_33 - .L_32)


	//   ....[0]....
.L_32:
        /*11f0*/ 	.word	0x000012f0


	//   ....[1]....
        /*11f4*/ 	.word	0x00001310


	//   ....[2]....
        /*11f8*/ 	.word	0x00001330


	//   ....[3]....
        /*11fc*/ 	.word	0x00001410


	//   ....[4]....
        /*1200*/ 	.word	0x00001470


	//   ....[5]....
        /*1204*/ 	.word	0x00002d70


	//   ....[6]....
        /*1208*/ 	.word	0x00002d80


	//   ....[7]....
        /*120c*/ 	.word	0x00002df0


	//   ....[8]....
        /*1210*/ 	.word	0x00002e00


	//   ....[9]....
        /*1214*/ 	.word	0x000047f0


	//   ....[10]....
        /*1218*/ 	.word	0x00004810


	//----- nvinfo : EIATTR_COOP_GROUP_MASK_REGIDS
	.align		4
.L_33:
        /*121c*/ 	.byte	0x04, 0x29
        /*121e*/ 	.short	(.L_35 - .L_34)


	//   ....[0]....
.L_34:
        /*1220*/ 	.word	0xffffffff


	//   ....[1]....
        /*1224*/ 	.word	0xffffffff


	//   ....[2]....
        /*1228*/ 	.word	0xffffffff


	//----- nvinfo : EIATTR_COOP_GROUP_INSTR_OFFSETS
	.align		4
.L_35:
        /*122c*/ 	.byte	0x04, 0x28
        /*122e*/ 	.short	(.L_37 - .L_36)


	//   ....[0]....
.L_36:
        /*1230*/ 	.word	0x00000160


	//   ....[1]....
        /*1234*/ 	.word	0x00000710


	//   ....[2]....
        /*1238*/ 	.word	0x00000d00


	//----- nvinfo : EIATTR_MBARRIER_INSTR_OFFSETS
	.align		4
.L_37:
        /*123c*/ 	.byte	0x04, 0x39
        /*123e*/ 	.short	(.L_39 - .L_38)


	//   ....[0]....
.L_38:
        /*1240*/ 	.word	0x00001b60
        /*1244*/ 	.word	0x000000ff
        /*1248*/ 	.word	0x00040000
        /*124c*/ 	.short	0x0100
        /*124e*/ 	.byte	0x18
	.zero		1


	//   ....[1]....
        /*1250*/ 	.word	0x00001d10
        /*1254*/ 	.word	0x000000ff
        /*1258*/ 	.word	0x00040008
        /*125c*/ 	.short	0x0100
        /*125e*/ 	.byte	0x18
	.zero		1


	//   ....[2]....
        /*1260*/ 	.word	0x00001ec0
        /*1264*/ 	.word	0x000000ff
        /*1268*/ 	.word	0x00040010
        /*126c*/ 	.short	0x0100
        /*126e*/ 	.byte	0x18
	.zero		1


	//   ....[3]....
        /*1270*/ 	.word	0x00002070
        /*1274*/ 	.word	0x000000ff
        /*1278*/ 	.word	0x00040018
        /*127c*/ 	.short	0x0100
        /*127e*/ 	.byte	0x18
	.zero		1


	//   ....[4]....
        /*1280*/ 	.word	0x00002eb0
        /*1284*/ 	.word	0x000000ff
        /*1288*/ 	.word	0x00040000
        /*128c*/ 	.short	0x010a
        /*128e*/ 	.byte	0x12
	.zero		1


	//   ....[5]....
        /*1290*/ 	.word	0x00003d00
        /*1294*/ 	.word	0x000000ff
        /*1298*/ 	.word	0x00040000
        /*129c*/ 	.short	0x0108
        /*129e*/ 	.byte	0x18
	.zero		1


	//   ....[6]....
        /*12a0*/ 	.word	0x00003d70
        /*12a4*/ 	.word	0x000000ff
        /*12a8*/ 	.word	0x00040008
        /*12ac*/ 	.short	0x0108
        /*12ae*/ 	.byte	0x18
	.zero		1


	//   ....[7]....
        /*12b0*/ 	.word	0x00003de0
        /*12b4*/ 	.word	0x000000ff
        /*12b8*/ 	.word	0x00040010
        /*12bc*/ 	.short	0x0108
        /*12be*/ 	.byte	0x18
	.zero		1


	//   ....[8]....
        /*12c0*/ 	.word	0x00004730
        /*12c4*/ 	.word	0x000000ff
        /*12c8*/ 	.word	0x00040018
        /*12cc*/ 	.short	0x0108
        /*12ce*/ 	.byte	0x18
	.zero		1


	//   ....[9]....
        /*12d0*/ 	.word	0x000051c0
        /*12d4*/ 	.word	0x000000ff
        /*12d8*/ 	.word	0x00040000
        /*12dc*/ 	.short	0x010a
        /*12de*/ 	.byte	0x12
	.zero		1


	//----- nvinfo : EIATTR_NUM_MBARRIERS
	.align		4
.L_39:
        /*12e0*/ 	.byte	0x03, 0x38
        /*12e2*/ 	.short	0x0004


	//----- nvinfo : EIATTR_EXIT_INSTR_OFFSETS
	.align		4
        /*12e4*/ 	.byte	0x04, 0x1c
        /*12e6*/ 	.short	(.L_41 - .L_40)


	//   ....[0]....
.L_40:
        /*12e8*/ 	.word	0x000051b0


	//----- nvinfo : EIATTR_REQNTID
	.align		4
.L_41:
        /*12ec*/ 	.byte	0x04, 0x10
        /*12ee*/ 	.short	(.L_43 - .L_42)
.L_42:
        /*12f0*/ 	.word	0x00000100
        /*12f4*/ 	.word	0x00000001
        /*12f8*/ 	.word	0x00000001


	//----- nvinfo : EIATTR_CRS_STACK_SIZE
	.align		4
.L_43:
        /*12fc*/ 	.byte	0x04, 0x1e
        /*12fe*/ 	.short	(.L_45 - .L_44)
.L_44:
        /*1300*/ 	.word	0x00000000


	//----- nvinfo : EIATTR_CBANK_PARAM_SIZE
	.align		4
.L_45:
        /*1304*/ 	.byte	0x03, 0x19
        /*1306*/ 	.short	0x0050


	//----- nvinfo : EIATTR_PARAM_CBANK
	.align		4
        /*1308*/ 	.byte	0x04, 0x0a
        /*130a*/ 	.short	(.L_47 - .L_46)
	.align		4
.L_46:
        /*130c*/ 	.word	index@(.nv.constant0.gluon_wgmma)
        /*1310*/ 	.short	0x0210
        /*1312*/ 	.short	0x0050


	//----- nvinfo : EIATTR_SW_WAR
	.align		4
.L_47:
        /*1314*/ 	.byte	0x04, 0x36
        /*1316*/ 	.short	(.L_49 - .L_48)
.L_48:
        /*1318*/ 	.word	0x00000008
.L_49:


//--------------------- .nv.callgraph             --------------------------
	.section	.nv.callgraph,"",@"SHT_CUDA_CALLGRAPH"
	.align	4
	.sectionentsize	8
	.align		4
        /*0000*/ 	.word	0x00000000
	.align		4
        /*0004*/ 	.word	0xffffffff
	.align		4
        /*0008*/ 	.word	0x00000000
	.align		4
        /*000c*/ 	.word	0xfffffffe
	.align		4
        /*0010*/ 	.word	0x00000000
	.align		4
        /*0014*/ 	.word	0xfffffffd
	.align		4
        /*0018*/ 	.word	0x00000000
	.align		4
        /*001c*/ 	.word	0xfffffffc


//--------------------- .text.gluon_wgmma         --------------------------
	.section	.text.gluon_wgmma,"ax",@progbits
	.align	128
        .global         gluon_wgmma
        .type           gluon_wgmma,@function
        .size           gluon_wgmma,(.L_x_52 - gluon_wgmma)
        .other          gluon_wgmma,@"STO_CUDA_ENTRY STV_DEFAULT"
gluon_wgmma:
.text.gluon_wgmma:
[----:B------:R-:W1:Y:S01]  /*0000*/  LDC R1, c[0x0][0x28] ;  /* 0x00000a00ff017b82 */ /* 0x000e620000000800 */
[----:B------:R-:W2:Y:S07]  /*0010*/  S2R R3, SR_TID.X ;  /* 0x0000000000037919 */ /* 0x000eae0000002100 */
[----:B------:R-:W3:Y:S01]  /*0020*/  S2UR UR4, SR_CgaCtaId ;  /* 0x00000000000479c3 */ /* 0x000ee20000008800 */
[----:B------:R-:W-:Y:S01]  /*0030*/  UMOV UR24, 0x400 ;  /* 0x0000040000187882 */ /* 0x000fe20000000000 */
[----:B------:R-:W-:Y:S01]  /*0040*/  ULDC UR6, c[0x0][0xc] ;  /* 0x0000030000067ab9 */ /* 0x000fe20000000800 */
[----:B------:R-:W-:Y:S01]  /*0050*/  ULDC.64 UR30, c[0x0][0x250] ;  /* 0x00009400001e7ab9 */ /* 0x000fe20000000a00 */
[----:B------:R-:W-:Y:S01]  /*0060*/  BSSY B0, `(.L_x_0) ;  /* 0x0000020000007945 */ /* 0x000fe20003800000 */
[----:B-1----:R-:W-:-:S03]  /*0070*/  VIADD R1, R1, 0xfffffd90 ;  /* 0xfffffd9001017836 */ /* 0x002fc60000000000 */
[----:B------:R-:W1:Y:S08]  /*0080*/  LDC R6, c[0x0][0x228] ;  /* 0x00008a00ff067b82 */ /* 0x000e700000000800 */
[----:B------:R-:W4:Y:S08]  /*0090*/  LDC R13, c[0x0][0x230] ;  /* 0x00008c00ff0d7b82 */ /* 0x000f300000000800 */
[----:B------:R-:W-:Y:S01]  /*00a0*/  S2UR UR40, SR_CTAID.Y ;  /* 0x00000000002879c3 */ /* 0x000fe20000002600 */
[----:B---3--:R-:W-:-:S03]  /*00b0*/  ULEA UR24, UR4, UR24, 0x18 ;  /* 0x0000001804187291 */ /* 0x008fc6000f8ec03f */
[----:B------:R-:W-:Y:S01]  /*00c0*/  ULDC UR4, c[0x0][0x10] ;  /* 0x0000040000047ab9 */ /* 0x000fe20000000800 */
[----:B--2---:R-:W-:-:S03]  /*00d0*/  LOP3.LUT R2, R3, 0xff, RZ, 0xc0, !PT ;  /* 0x000000ff03027812 */ /* 0x004fc600078ec0ff */
[----:B------:R-:W2:Y:S01]  /*00e0*/  S2UR UR5, SR_CTAID.Z ;  /* 0x00000000000579c3 */ /* 0x000ea20000002700 */
[----:B-1----:R-:W-:Y:S01]  /*00f0*/  VIADD R6, R6, 0xffffffff ;  /* 0xffffffff06067836 */ /* 0x002fe20000000000 */
[C---:B------:R-:W-:Y:S02]  /*0100*/  ISETP.GE.U32.AND P0, PT, R2.reuse, 0x20, PT ;  /* 0x000000200200780c */ /* 0x040fe40003f06070 */
[C---:B------:R-:W-:Y:S02]  /*0110*/  ISETP.NE.U32.AND P2, PT, R2.reuse, RZ, PT ;  /* 0x000000ff0200720c */ /* 0x040fe40003f45070 */
[----:B------:R-:W-:Y:S02]  /*0120*/  LEA R12, R2, UR24, 0x2 ;  /* 0x00000018020c7c11 */ /* 0x000fe4000f8e10ff */
[----:B------:R-:W1:Y:S01]  /*0130*/  S2UR UR41, SR_CTAID.X ;  /* 0x00000000002979c3 */ /* 0x000e620000002500 */
[----:B----4-:R-:W-:-:S06]  /*0140*/  VIADD R9, R13, 0xffffffff ;  /* 0xffffffff0d097836 */ /* 0x010fcc0000000000 */
[----:B------:R3:W-:Y:S01]  /*0150*/  @!P0 STS [R12], RZ ;  /* 0x000000ff0c008388 */ /* 0x0007e20000000800 */
[----:B------:R-:W-:-:S03]  /*0160*/  NOP ;  /* 0x0000000000007918 */ /* 0x000fc60000000000 */
[----:B------:R3:W-:Y:S01]  /*0170*/  @!P2 STS [UR24+0x24], R6 ;  /* 0x00002406ff00a988 */ /* 0x0007e20008000818 */
[----:B--2---:R-:W-:-:S03]  /*0180*/  UIMAD UR4, UR5, UR4, UR40 ;  /* 0x00000004050472a4 */ /* 0x004fc6000f8e0228 */
[----:B------:R3:W-:Y:S01]  /*0190*/  @!P2 STS [UR24+0x20], R9 ;  /* 0x00002009ff00a988 */ /* 0x0007e20008000818 */
[----:B-1----:R-:W-:-:S04]  /*01a0*/  UIMAD UR4, UR4, UR6, UR41 ;  /* 0x00000006040472a4 */ /* 0x002fc8000f8e0229 */
[----:B------:R-:W-:-:S03]  /*01b0*/  UIMAD UR5, UR4, 0x180, URZ ;  /* 0x00000180040578a4 */ /* 0x000fc6000f8e023f */
[----:B------:R-:W-:Y:S01]  /*01c0*/  UMOV UR4, URZ ;  /* 0x0000003f00047c82 */ /* 0x000fe20008000000 */
[----:B------:R-:W-:-:S04]  /*01d0*/  UIADD3 UR26, UP0, UR5, UR30, URZ ;  /* 0x0000001e051a7290 */ /* 0x000fc8000ff1e03f */
[----:B------:R-:W-:Y:S01]  /*01e0*/  ULEA.HI.X.SX32 UR27, UR5, UR31, 0x1, UP0 ;  /* 0x0000001f051b7291 */ /* 0x000fe200080f0e3f */
[----:B---3--:R-:W-:Y:S11]  /*01f0*/  @P2 BRA `(.L_x_1) ;  /* 0x0000000000182947 */ /* 0x008ff60003800000 */
[----:B------:R-:W1:Y:S01]  /*0200*/  LDS R0, [UR24+0x8] ;  /* 0x00000818ff007984 */ /* 0x000e620008000800 */
[----:B------:R-:W2:Y:S01]  /*0210*/  LDC.64 R10, c[0x0][0x210] ;  /* 0x00008400ff0a7b82 */ /* 0x000ea20000000a00 */
[----:B------:R-:W-:Y:S02]  /*0220*/  IMAD.MOV.U32 R5, RZ, RZ, 0x70 ;  /* 0x00000070ff057424 */ /* 0x000fe400078e00ff */
[----:B--2---:R2:W-:Y:S03]  /*0230*/  STS.64 [UR24], R10 ;  /* 0x0000000aff007988 */ /* 0x0045e60008000a18 */
[----:B-1----:R-:W-:-:S05]  /*0240*/  LOP3.LUT R0, R0, 0x10, R5, 0xd8, !PT ;  /* 0x0000001000007812 */ /* 0x002fca00078ed805 */
[----:B------:R2:W-:Y:S02]  /*0250*/  STS [UR24+0x8], R0 ;  /* 0x00000800ff007988 */ /* 0x0005e40008000818 */
.L_x_1:
[----:B------:R-:W-:Y:S05]  /*0260*/  BSYNC B0 ;  /* 0x0000000000007941 */ /* 0x000fea0003800000 */
.L_x_0:
[----:B------:R-:W-:Y:S04]  /*0270*/  BSSY B0, `(.L_x_2) ;  /* 0x000000a000007945 */ /* 0x000fe80003800000 */
[----:B------:R-:W-:Y:S05]  /*0280*/  @P2 BRA `(.L_x_3) ;  /* 0x0000000000202947 */ /* 0x000fea0003800000 */
[----:B--2---:R-:W1:Y:S01]  /*0290*/  LDS R0, [UR24+0x34] ;  /* 0x00003418ff007984 */ /* 0x004e620008000800 */
[----:B------:R-:W-:Y:S02]  /*02a0*/  IMAD.MOV.U32 R5, RZ, RZ, 0x3f000000 ;  /* 0x3f000000ff057424 */ /* 0x000fe400078e00ff */
[----:B------:R-:W-:Y:S01]  /*02b0*/  @!P2 IMAD.MOV.U32 R4, RZ, RZ, 0xff ;  /* 0x000000ffff04a424 */ /* 0x000fe200078e00ff */
[----:B------:R-:W2:Y:S02]  /*02c0*/  @!P2 LDS R7, [UR24+0x38] ;  /* 0x00003818ff07a984 */ /* 0x000ea40008000800 */
[----:B-1----:R-:W-:Y:S02]  /*02d0*/  LOP3.LUT R0, R0, 0xff000000, R5, 0xb8, !PT ;  /* 0xff00000000007812 */ /* 0x002fe400078eb805 */
[----:B--2---:R-:W-:-:S03]  /*02e0*/  @!P2 LOP3.LUT R4, R7, 0xff, R4, 0xb8, !PT ;  /* 0x000000ff0704a812 */ /* 0x004fc600078eb804 */
[----:B------:R1:W-:Y:S04]  /*02f0*/  STS [UR24+0x34], R0 ;  /* 0x00003400ff007988 */ /* 0x0003e80008000818 */
[----:B------:R1:W-:Y:S02]  /*0300*/  @!P2 STS [UR24+0x38], R4 ;  /* 0x00003804ff00a988 */ /* 0x0003e40008000818 */
.L_x_3:
[----:B------:R-:W-:Y:S05]  /*0310*/  BSYNC B0 ;  /* 0x0000000000007941 */ /* 0x000fea0003800000 */
.L_x_2:
[----:B------:R-:W-:Y:S04]  /*0320*/  BSSY B0, `(.L_x_4) ;  /* 0x000000e000007945 */ /* 0x000fe80003800000 */
[----:B------:R-:W-:Y:S05]  /*0330*/  @P2 BRA `(.L_x_5) ;  /* 0x0000000000302947 */ /* 0x000fea0003800000 */
[----:B-1----:R-:W1:Y:S01]  /*0340*/  LDS R4, [UR24+0x34] ;  /* 0x00003418ff047984 */ /* 0x002e620008000800 */
[----:B--2---:R-:W2:Y:S03]  /*0350*/  LDC.64 R10, c[0x0][0x238] ;  /* 0x00008e00ff0a7b82 */ /* 0x004ea60000000a00 */
[----:B------:R-:W3:Y:S01]  /*0360*/  LDS R0, [UR24+0x1c] ;  /* 0x00001c18ff007984 */ /* 0x000ee20008000800 */
[C---:B--2---:R-:W-:Y:S01]  /*0370*/  SHF.L.U64.HI R8, R10.reuse, 0x1, R11 ;  /* 0x000000010a087819 */ /* 0x044fe2000001020b */
[----:B------:R-:W-:-:S03]  /*0380*/  IMAD.SHL.U32 R5, R10, 0x2, RZ ;  /* 0x000000020a057824 */ /* 0x000fc600078e00ff */
[--C-:B------:R-:W-:Y:S02]  /*0390*/  SHF.R.U32.HI R7, RZ, 0x4, R8.reuse ;  /* 0x00000004ff077819 */ /* 0x100fe40000011608 */
[----:B------:R-:W-:-:S05]  /*03a0*/  SHF.R.U64 R5, R5, 0x4, R8 ;  /* 0x0000000405057819 */ /* 0x000fca0000001208 */
[----:B------:R4:W-:Y:S01]  /*03b0*/  STS [UR24+0xc], R5 ;  /* 0x00000c05ff007988 */ /* 0x0009e20008000818 */
[----:B-1----:R-:W-:Y:S02]  /*03c0*/  LOP3.LUT R4, R4, 0x7, RZ, 0xb8, !PT ;  /* 0x0000000704047812 */ /* 0x002fe400078eb8ff */
[----:B---3--:R-:W-:-:S03]  /*03d0*/  LOP3.LUT R0, R0, 0xf, R7, 0xb8, !PT ;  /* 0x0000000f00007812 */ /* 0x008fc600078eb807 */
[----:B------:R4:W-:Y:S04]  /*03e0*/  STS [UR24+0x34], R4 ;  /* 0x00003404ff007988 */ /* 0x0009e80008000818 */
[----:B------:R4:W-:Y:S02]  /*03f0*/  STS [UR24+0x1c], R0 ;  /* 0x00001c00ff007988 */ /* 0x0009e40008000818 */
.L_x_5:
[----:B------:R-:W-:Y:S05]  /*0400*/  BSYNC B0 ;  /* 0x0000000000007941 */ /* 0x000fea0003800000 */
.L_x_4:
[----:B------:R-:W-:Y:S04]  /*0410*/  BSSY B1, `(.L_x_6) ;  /* 0x000001a000017945 */ /* 0x000fe80003800000 */
[----:B------:R-:W-:Y:S04]  /*0420*/  BSSY B0, `(.L_x_7) ;  /* 0x0000015000007945 */ /* 0x000fe80003800000 */
[----:B------:R-:W-:Y:S05]  /*0430*/  @P2 BRA `(.L_x_8) ;  /* 0x0000000000202947 */ /* 0x000fea0003800000 */
[----:B-12-4-:R-:W1:Y:S02]  /*0440*/  LDS R0, [UR24+0x34] ;  /* 0x00003418ff007984 */ /* 0x016e640008000800 */
[----:B-1----:R-:W-:-:S05]  /*0450*/  LOP3.LUT R0, R0, 0x38, RZ, 0xb8, !PT ;  /* 0x0000003800007812 */ /* 0x002fca00078eb8ff */
[----:B------:R1:W-:Y:S01]  /*0460*/  STS [UR24+0x34], R0 ;  /* 0x00003400ff007988 */ /* 0x0003e20008000818 */
[----:B------:R-:W-:Y:S05]  /*0470*/  @P2 BRA `(.L_x_9) ;  /* 0x0000000000202947 */ /* 0x000fea0003800000 */
[----:B-1----:R-:W1:Y:S01]  /*0480*/  LDS R0, [UR24+0x8] ;  /* 0x00000818ff007984 */ /* 0x002e620008000800 */
[----:B------:R-:W-:-:S05]  /*0490*/  IMAD.MOV.U32 R5, RZ, RZ, 0x780 ;  /* 0x00000780ff057424 */ /* 0x000fca00078e00ff */
[----:B-1----:R-:W-:-:S05]  /*04a0*/  LOP3.LUT R0, R0, 0x500, R5, 0xd8, !PT ;  /* 0x0000050000007812 */ /* 0x002fca00078ed805 */
[----:B------:R3:W-:Y:S02]  /*04b0*/  STS [UR24+0x8], R0 ;  /* 0x00000800ff007988 */ /* 0x0007e40008000818 */
.L_x_8:
[----:B------:R-:W-:Y:S05]  /*04c0*/  @P2 BRA `(.L_x_10) ;  /* 0x0000000000282947 */ /* 0x000fea0003800000 */
[----:B-1234-:R-:W1:Y:S02]  /*04d0*/  LDS R0, [UR24+0x8] ;  /* 0x00000818ff007984 */ /* 0x01ee640008000800 */
[----:B-1----:R-:W-:-:S05]  /*04e0*/  LOP3.LUT R0, R0, 0x1800, RZ, 0xb8, !PT ;  /* 0x0000180000007812 */ /* 0x002fca00078eb8ff */
[----:B------:R2:W-:Y:S02]  /*04f0*/  STS [UR24+0x8], R0 ;  /* 0x00000800ff007988 */ /* 0x0005e40008000818 */
.L_x_9:
[----:B------:R-:W-:Y:S05]  /*0500*/  @P2 BREAK B0 ;  /* 0x0000000000002942 */ /* 0x000fea0003800000 */
[----:B------:R-:W-:Y:S05]  /*0510*/  @P2 BRA `(.L_x_11) ;  /* 0x0000000000242947 */ /* 0x000fea0003800000 */
[----:B------:R-:W3:Y:S01]  /*0520*/  LDS R5, [UR24+0x8] ;  /* 0x00000818ff057984 */ /* 0x000ee20008000800 */
[----:B-12---:R-:W-:-:S05]  /*0530*/  IMAD.MOV.U32 R0, RZ, RZ, 0x6000 ;  /* 0x00006000ff007424 */ /* 0x006fca00078e00ff */
[----:B---3--:R-:W-:-:S04]  /*0540*/  LOP3.LUT R0, R5, 0x6000, R0, 0xd8, !PT ;  /* 0x0000600005007812 */ /* 0x008fc800078ed800 */
[----:B------:R-:W-:-:S05]  /*0550*/  LOP3.LUT R0, R0, 0x400000, RZ, 0xb8, !PT ;  /* 0x0040000000007812 */ /* 0x000fca00078eb8ff */
[----:B------:R1:W-:Y:S02]  /*0560*/  STS [UR24+0x8], R0 ;  /* 0x00000800ff007988 */ /* 0x0003e40008000818 */
.L_x_10:
[----:B------:R-:W-:Y:S05]  /*0570*/  BSYNC B0 ;  /* 0x0000000000007941 */ /* 0x000fea0003800000 */
.L_x_7:
[----:B-1234-:R-:W1:Y:S02]  /*0580*/  @!P2 LDS R0, [UR24+0x8] ;  /* 0x00000818ff00a984 */ /* 0x01ee640008000800 */
[----:B-1----:R-:W-:-:S05]  /*0590*/  @!P2 LOP3.LUT R0, R0, 0x8000, RZ, 0xb8, !PT ;  /* 0x000080000000a812 */ /* 0x002fca00078eb8ff */
[----:B------:R3:W-:Y:S02]  /*05a0*/  @!P2 STS [UR24+0x8], R0 ;  /* 0x00000800ff00a988 */ /* 0x0007e40008000818 */
.L_x_11:
[----:B------:R-:W-:Y:S05]  /*05b0*/  BSYNC B1 ;  /* 0x0000000000017941 */ /* 0x000fea0003800000 */
.L_x_6:
[----:B------:R-:W-:Y:S05]  /*05c0*/  WARPSYNC.ALL ;  /* 0x0000000000007948 */ /* 0x000fea0003800000 */
[----:B------:R-:W-:Y:S05]  /*05d0*/  @P0 BRA `(.L_x_12) ;  /* 0x0000000000280947 */ /* 0x000fea0003800000 */
[----:B-123--:R-:W1:Y:S01]  /*05e0*/  S2R R0, SR_LANEID ;  /* 0x0000000000007919 */ /* 0x00ee620000000000 */
[----:B------:R-:W-:Y:S05]  /*05f0*/  WARPSYNC.ALL ;  /* 0x0000000000007948 */ /* 0x000fea0003800000 */
[----:B-1----:R-:W-:-:S05]  /*0600*/  IMAD.SHL.U32 R0, R0, 0x4, RZ ;  /* 0x0000000400007824 */ /* 0x002fca00078e00ff */
[----:B------:R-:W1:Y:S01]  /*0610*/  LDS R7, [R0+UR24] ;  /* 0x0000001800077984 */ /* 0x000e620008000800 */
[----:B------:R-:W-:-:S05]  /*0620*/  IADD3 R4, P1, R0, UR26, RZ ;  /* 0x0000001a00047c10 */ /* 0x000fca000ff3e0ff */
[----:B------:R-:W-:-:S05]  /*0630*/  IMAD.X R5, RZ, RZ, UR27, P1 ;  /* 0x0000001bff057e24 */ /* 0x000fca00088e06ff */
[----:B-1----:R4:W5:Y:S01]  /*0640*/  ATOMG.E.EXCH.STRONG.GPU PT, RZ, [R4], R7 ;  /* 0x0000000704ff73a8 */ /* 0x00296200041ee100 */
[----:B------:R-:W-:-:S04]  /*0650*/  DEPBAR {5,4,3,2,1,0} ;  /* 0x0000003f0000791a */ /* 0x000fc80000000000 */
[----:B------:R4:W-:Y:S01]  /*0660*/  UTMACCTL.IV [UR26] ;  /* 0x000000001a0079b9 */ /* 0x0009e20008000000 */
[----:B------:R-:W-:Y:S01]  /*0670*/  NOP ;  /* 0x0000000000007918 */ /* 0x000fe20000000000 */
.L_x_12:
[----:B------:R-:W-:Y:S05]  /*0680*/  @P0 BRA `(.L_x_13) ;  /* 0x00000000000c0947 */ /* 0x000fea0003800000 */
[----:B------:R0:W-:Y:S01]  /*0690*/  UTMACMDFLUSH ;  /* 0x00000000000079b7 */ /* 0x0001e20000000000 */
[----:B------:R-:W-:Y:S05]  /*06a0*/  @P0 BRA `(.L_x_13) ;  /* 0x0000000000040947 */ /* 0x000fea0003800000 */
[----:B------:R-:W-:-:S04]  /*06b0*/  DEPBAR.LE SB0, 0x0 ;  /* 0x000080000000791a */ /* 0x000fc80000000000 */
.L_x_13:
[----:B------:R-:W-:Y:S05]  /*06c0*/  WARPSYNC.ALL ;  /* 0x0000000000007948 */ /* 0x000fea0003800000 */
[----:B-----5:R-:W-:Y:S06]  /*06d0*/  BAR.SYNC.DEFER_BLOCKING 0x0 ;  /* 0x0000000000007b1d */ /* 0x020fec0000010000 */
[----:B------:R-:W-:Y:S02]  /*06e0*/  BSSY B1, `(.L_x_14) ;  /* 0x000000b000017945 */ /* 0x000fe40003800000 */
[----:B------:R-:W-:Y:S06]  /*06f0*/  BAR.SYNC.DEFER_BLOCKING 0x0 ;  /* 0x0000000000007b1d */ /* 0x000fec0000010000 */
[----:B------:R1:W-:Y:S01]  /*0700*/  @!P0 STS [R12], RZ ;  /* 0x000000ff0c008388 */ /* 0x0003e20000000800 */
[----:B------:R-:W-:Y:S01]  /*0710*/  NOP ;  /* 0x0000000000007918 */ /* 0x000fe20000000000 */
[----:B------:R-:W-:Y:S05]  /*0720*/  @P2 BRA `(.L_x_15) ;  /* 0x0000000000182947 */ /* 0x000fea0003800000 */
[----:B-123--:R-:W1:Y:S01]  /*0730*/  LDS R0, [UR24+0x8] ;  /* 0x00000818ff007984 */ /* 0x00ee620008000800 */
[----:B------:R-:W2:Y:S01]  /*0740*/  LDC.64 R10, c[0x0][0x218] ;  /* 0x00008600ff0a7b82 */ /* 0x000ea20000000a00 */
[----:B----4-:R-:W-:Y:S02]  /*0750*/  IMAD.MOV.U32 R5, RZ, RZ, 0x70 ;  /* 0x00000070ff057424 */ /* 0x010fe400078e00ff */
[----:B--2---:R2:W-:Y:S03]  /*0760*/  STS.64 [UR24], R10 ;  /* 0x0000000aff007988 */ /* 0x0045e60008000a18 */
[----:B-1----:R-:W-:-:S05]  /*0770*/  LOP3.LUT R0, R0, 0x10, R5, 0xd8, !PT ;  /* 0x0000001000007812 */ /* 0x002fca00078ed805 */
[----:B------:R2:W-:Y:S02]  /*0780*/  STS [UR24+0x8], R0 ;  /* 0x00000800ff007988 */ /* 0x0005e40008000818 */
.L_x_15:
[----:B----4-:R-:W-:Y:S05]  /*0790*/  BSYNC B1 ;  /* 0x0000000000017941 */ /* 0x010fea0003800000 */
.L_x_14:
[----:B------:R-:W-:Y:S04]  /*07a0*/  BSSY B2, `(.L_x_16) ;  /* 0x000000f000027945 */ /* 0x000fe80003800000 */
[----:B------:R-:W-:Y:S04]  /*07b0*/  BSSY B1, `(.L_x_17) ;  /* 0x000000c000017945 */ /* 0x000fe80003800000 */
[----:B------:R-:W-:Y:S05]  /*07c0*/  @P2 BRA `(.L_x_18) ;  /* 0x0000000000282947 */ /* 0x000fea0003800000 */
[----:B-123--:R-:W1:Y:S01]  /*07d0*/  LDS R0, [UR24+0x34] ;  /* 0x00003418ff007984 */ /* 0x00ee620008000800 */
[----:B------:R-:W-:Y:S01]  /*07e0*/  IMAD.MOV.U32 R5, RZ, RZ, 0x3f000000 ;  /* 0x3f000000ff057424 */ /* 0x000fe200078e00ff */
[----:B------:R-:W-:Y:S05]  /*07f0*/  @P2 BREAK B1 ;  /* 0x0000000000012942 */ /* 0x000fea0003800000 */
[----:B-1----:R-:W-:-:S05]  /*0800*/  LOP3.LUT R0, R0, 0xff000000, R5, 0xb8, !PT ;  /* 0xff00000000007812 */ /* 0x002fca00078eb805 */
[----:B------:R1:W-:Y:S01]  /*0810*/  STS [UR24+0x34], R0 ;  /* 0x00003400ff007988 */ /* 0x0003e20008000818 */
[----:B------:R-:W-:Y:S05]  /*0820*/  @P2 BRA `(.L_x_19) ;  /* 0x0000000000182947 */ /* 0x000fea0003800000 */
[----:B-1----:R-:W1:Y:S01]  /*0830*/  LDS R0, [UR24+0x38] ;  /* 0x00003818ff007984 */ /* 0x002e620008000800 */
[----:B------:R-:W-:-:S05]  /*0840*/  IMAD.MOV.U32 R5, RZ, RZ, 0xff ;  /* 0x000000ffff057424 */ /* 0x000fca00078e00ff */
[----:B-1----:R-:W-:-:S05]  /*0850*/  LOP3.LUT R0, R0, 0xff, R5, 0xb8, !PT ;  /* 0x000000ff00007812 */ /* 0x002fca00078eb805 */
[----:B------:R4:W-:Y:S02]  /*0860*/  STS [UR24+0x38], R0 ;  /* 0x00003800ff007988 */ /* 0x0009e40008000818 */
.L_x_18:
[----:B------:R-:W-:Y:S05]  /*0870*/  BSYNC B1 ;  /* 0x0000000000017941 */ /* 0x000fea0003800000 */
.L_x_17:
[----:B------:R1:W-:Y:S02]  /*0880*/  @!P2 STS [UR24+0x20], R9 ;  /* 0x00002009ff00a988 */ /* 0x0003e40008000818 */
.L_x_19:
[----:B------:R-:W-:Y:S05]  /*0890*/  BSYNC B2 ;  /* 0x0000000000027941 */ /* 0x000fea0003800000 */
.L_x_16:
[----:B------:R-:W-:Y:S05]  /*08a0*/  WARPSYNC.ALL ;  /* 0x0000000000007948 */ /* 0x000fea0003800000 */
[----:B-1234-:R-:W1:Y:S01]  /*08b0*/  LDC R0, c[0x0][0x22c] ;  /* 0x00008b00ff007b82 */ /* 0x01ee620000000800 */
[----:B------:R-:W-:Y:S01]  /*08c0*/  BSSY B2, `(.L_x_20) ;  /* 0x0000010000027945 */ /* 0x000fe20003800000 */
[----:B-1----:R-:W-:-:S05]  /*08d0*/  VIADD R0, R0, 0xffffffff ;  /* 0xffffffff00007836 */ /* 0x002fca0000000000 */
[----:B------:R1:W-:Y:S01]  /*08e0*/  @!P2 STS [UR24+0x24], R0 ;  /* 0x00002400ff00a988 */ /* 0x0003e20008000818 */
[----:B------:R-:W-:Y:S05]  /*08f0*/  @P2 BRA `(.L_x_21) ;  /* 0x0000000000302947 */ /* 0x000fea0003800000 */
[----:B------:R-:W2:Y:S01]  /*0900*/  LDS R5, [UR24+0x34] ;  /* 0x00003418ff057984 */ /* 0x000ea20008000800 */
[----:B------:R-:W3:Y:S03]  /*0910*/  LDC.64 R10, c[0x0][0x240] ;  /* 0x00009000ff0a7b82 */ /* 0x000ee60000000a00 */
[----:B------:R-:W4:Y:S01]  /*0920*/  LDS R4, [UR24+0x1c] ;  /* 0x00001c18ff047984 */ /* 0x000f220008000800 */
[C---:B---3--:R-:W-:Y:S01]  /*0930*/  SHF.L.U64.HI R8, R10.reuse, 0x1, R11 ;  /* 0x000000010a087819 */ /* 0x048fe2000001020b */
[----:B------:R-:W-:-:S03]  /*0940*/  IMAD.SHL.U32 R7, R10, 0x2, RZ ;  /* 0x000000020a077824 */ /* 0x000fc600078e00ff */
[--C-:B------:R-:W-:Y:S02]  /*0950*/  SHF.R.U32.HI R9, RZ, 0x4, R8.reuse ;  /* 0x00000004ff097819 */ /* 0x100fe40000011608 */
[----:B------:R-:W-:-:S05]  /*0960*/  SHF.R.U64 R7, R7, 0x4, R8 ;  /* 0x0000000407077819 */ /* 0x000fca0000001208 */
[----:B------:R3:W-:Y:S01]  /*0970*/  STS [UR24+0xc], R7 ;  /* 0x00000c07ff007988 */ /* 0x0007e20008000818 */
[----:B--2---:R-:W-:Y:S02]  /*0980*/  LOP3.LUT R5, R5, 0x7, RZ, 0xb8, !PT ;  /* 0x0000000705057812 */ /* 0x004fe400078eb8ff */
[----:B----4-:R-:W-:-:S03]  /*0990*/  LOP3.LUT R4, R4, 0xf, R9, 0xb8, !PT ;  /* 0x0000000f04047812 */ /* 0x010fc600078eb809 */
[----:B------:R3:W-:Y:S04]  /*09a0*/  STS [UR24+0x34], R5 ;  /* 0x00003405ff007988 */ /* 0x0007e80008000818 */
[----:B------:R3:W-:Y:S02]  /*09b0*/  STS [UR24+0x1c], R4 ;  /* 0x00001c04ff007988 */ /* 0x0007e40008000818 */
.L_x_21:
[----:B------:R-:W-:Y:S05]  /*09c0*/  BSYNC B2 ;  /* 0x0000000000027941 */ /* 0x000fea0003800000 */
.L_x_20:
[----:B------:R-:W-:Y:S04]  /*09d0*/  BSSY B3, `(.L_x_22) ;  /* 0x000001a000037945 */ /* 0x000fe80003800000 */
[----:B------:R-:W-:Y:S04]  /*09e0*/  BSSY B2, `(.L_x_23) ;  /* 0x0000015000027945 */ /* 0x000fe80003800000 */
[----:B------:R-:W-:Y:S05]  /*09f0*/  @P2 BRA `(.L_x_24) ;  /* 0x0000000000202947 */ /* 0x000fea0003800000 */
[----:B---3--:R-:W2:Y:S02]  /*0a00*/  LDS R4, [UR24+0x34] ;  /* 0x00003418ff047984 */ /* 0x008ea40008000800 */
[----:B--2---:R-:W-:-:S05]  /*0a10*/  LOP3.LUT R4, R4, 0x38, RZ, 0xb8, !PT ;  /* 0x0000003804047812 */ /* 0x004fca00078eb8ff */
[----:B------:R2:W-:Y:S01]  /*0a20*/  STS [UR24+0x34], R4 ;  /* 0x00003404ff007988 */ /* 0x0005e20008000818 */
[----:B------:R-:W-:Y:S05]  /*0a30*/  @P2 BRA `(.L_x_25) ;  /* 0x0000000000202947 */ /* 0x000fea0003800000 */
[----:B--2---:R-:W2:Y:S01]  /*0a40*/  LDS R4, [UR24+0x8] ;  /* 0x00000818ff047984 */ /* 0x004ea20008000800 */
[----:B------:R-:W-:-:S05]  /*0a50*/  IMAD.MOV.U32 R5, RZ, RZ, 0x780 ;  /* 0x00000780ff057424 */ /* 0x000fca00078e00ff */
[----:B--2---:R-:W-:-:S05]  /*0a60*/  LOP3.LUT R4, R4, 0x500, R5, 0xd8, !PT ;  /* 0x0000050004047812 */ /* 0x004fca00078ed805 */
[----:B------:R2:W-:Y:S02]  /*0a70*/  STS [UR24+0x8], R4 ;  /* 0x00000804ff007988 */ /* 0x0005e40008000818 */
.L_x_24:
[----:B------:R-:W-:Y:S05]  /*0a80*/  @P2 BRA `(.L_x_26) ;  /* 0x0000000000282947 */ /* 0x000fea0003800000 */
[----:B--23--:R-:W2:Y:S02]  /*0a90*/  LDS R4, [UR24+0x8] ;  /* 0x00000818ff047984 */ /* 0x00cea40008000800 */
[----:B--2---:R-:W-:-:S05]  /*0aa0*/  LOP3.LUT R4, R4, 0x1800, RZ, 0xb8, !PT ;  /* 0x0000180004047812 */ /* 0x004fca00078eb8ff */
[----:B------:R3:W-:Y:S02]  /*0ab0*/  STS [UR24+0x8], R4 ;  /* 0x00000804ff007988 */ /* 0x0007e40008000818 */
.L_x_25:
[----:B------:R-:W-:Y:S05]  /*0ac0*/  @P2 BREAK B2 ;  /* 0x0000000000022942 */ /* 0x000fea0003800000 */
[----:B------:R-:W-:Y:S05]  /*0ad0*/  @P2 BRA `(.L_x_27) ;  /* 0x0000000000242947 */ /* 0x000fea0003800000 */
[----:B--23--:R-:W2:Y:S01]  /*0ae0*/  LDS R4, [UR24+0x8] ;  /* 0x00000818ff047984 */ /* 0x00cea20008000800 */
[----:B------:R-:W-:-:S05]  /*0af0*/  IMAD.MOV.U32 R5, RZ, RZ, 0x6000 ;  /* 0x00006000ff057424 */ /* 0x000fca00078e00ff */
[----:B--2---:R-:W-:-:S04]  /*0b00*/  LOP3.LUT R4, R4, 0x6000, R5, 0xd8, !PT ;  /* 0x0000600004047812 */ /* 0x004fc800078ed805 */
[----:B------:R-:W-:-:S05]  /*0b10*/  LOP3.LUT R4, R4, 0x400000, RZ, 0xb8, !PT ;  /* 0x0040000004047812 */ /* 0x000fca00078eb8ff */
[----:B------:R4:W-:Y:S02]  /*0b20*/  STS [UR24+0x8], R4 ;  /* 0x00000804ff007988 */ /* 0x0009e40008000818 */
.L_x_26:
[----:B------:R-:W-:Y:S05]  /*0b30*/  BSYNC B2 ;  /* 0x0000000000027941 */ /* 0x000fea0003800000 */
.L_x_23:
[----:B--234-:R-:W2:Y:S02]  /*0b40*/  @!P2 LDS R4, [UR24+0x8] ;  /* 0x00000818ff04a984 */ /* 0x01cea40008000800 */
[----:B--2---:R-:W-:-:S05]  /*0b50*/  @!P2 LOP3.LUT R4, R4, 0x8000, RZ, 0xb8, !PT ;  /* 0x000080000404a812 */ /* 0x004fca00078eb8ff */
[----:B------:R4:W-:Y:S02]  /*0b60*/  @!P2 STS [UR24+0x8], R4 ;  /* 0x00000804ff00a988 */ /* 0x0009e40008000818 */
.L_x_27:
[----:B------:R-:W-:Y:S05]  /*0b70*/  BSYNC B3 ;  /* 0x0000000000037941 */ /* 0x000fea0003800000 */
.L_x_22:
[----:B------:R-:W-:Y:S05]  /*0b80*/  WARPSYNC.ALL ;  /* 0x0000000000007948 */ /* 0x000fea0003800000 */
[----:B------:R-:W-:-:S04]  /*0b90*/  UIADD3 UR29, UR5, 0x80, URZ ;  /* 0x00000080051d7890 */ /* 0x000fc8000fffe03f */
[----:B------:R-:W-:-:S04]  /*0ba0*/  UIADD3 UR28, UP0, UR29, UR30, URZ ;  /* 0x0000001e1d1c7290 */ /* 0x000fc8000ff1e03f */
[----:B------:R-:W-:Y:S01]  /*0bb0*/  ULEA.HI.X.SX32 UR29, UR29, UR31, 0x1, UP0 ;  /* 0x0000001f1d1d7291 */ /* 0x000fe200080f0e3f */
[----:B------:R-:W-:Y:S11]  /*0bc0*/  @P0 BRA `(.L_x_28) ;  /* 0x0000000000280947 */ /* 0x000ff60003800000 */
[----:B--234-:R-:W2:Y:S01]  /*0bd0*/  S2R R4, SR_LANEID ;  /* 0x0000000000047919 */ /* 0x01cea20000000000 */
[----:B------:R-:W-:Y:S05]  /*0be0*/  WARPSYNC.ALL ;  /* 0x0000000000007948 */ /* 0x000fea0003800000 */
[----:B--2---:R-:W-:-:S05]  /*0bf0*/  IMAD.SHL.U32 R8, R4, 0x4, RZ ;  /* 0x0000000404087824 */ /* 0x004fca00078e00ff */
[----:B------:R-:W2:Y:S01]  /*0c00*/  LDS R7, [R8+UR24] ;  /* 0x0000001808077984 */ /* 0x000ea20008000800 */
[----:B------:R-:W-:-:S05]  /*0c10*/  IADD3 R4, P1, R8, UR28, RZ ;  /* 0x0000001c08047c10 */ /* 0x000fca000ff3e0ff */
[----:B------:R-:W-:-:S05]  /*0c20*/  IMAD.X R5, RZ, RZ, UR29, P1 ;  /* 0x0000001dff057e24 */ /* 0x000fca00088e06ff */
[----:B--2---:R2:W5:Y:S01]  /*0c30*/  ATOMG.E.EXCH.STRONG.GPU PT, RZ, [R4], R7 ;  /* 0x0000000704ff73a8 */ /* 0x00456200041ee100 */
[----:B------:R-:W-:-:S04]  /*0c40*/  DEPBAR {5,4,3,2,1,0} ;  /* 0x0000003f0000791a */ /* 0x000fc80000000000 */
[----:B------:R2:W-:Y:S01]  /*0c50*/  UTMACCTL.IV [UR28] ;  /* 0x000000001c0079b9 */ /* 0x0005e20008000000 */
[----:B------:R-:W-:Y:S01]  /*0c60*/  NOP ;  /* 0x0000000000007918 */ /* 0x000fe20000000000 */
.L_x_28:
[----:B------:R-:W-:Y:S05]  /*0c70*/  @P0 BRA `(.L_x_29) ;  /* 0x00000000000c0947 */ /* 0x000fea0003800000 */
[----:B------:R0:W-:Y:S01]  /*0c80*/  UTMACMDFLUSH ;  /* 0x00000000000079b7 */ /* 0x0001e20000000000 */
[----:B------:R-:W-:Y:S05]  /*0c90*/  @P0 BRA `(.L_x_29) ;  /* 0x0000000000040947 */ /* 0x000fea0003800000 */
[----:B------:R-:W-:-:S04]  /*0ca0*/  DEPBAR.LE SB0, 0x0 ;  /* 0x000080000000791a */ /* 0x000fc80000000000 */
.L_x_29:
[----:B------:R-:W-:Y:S05]  /*0cb0*/  WARPSYNC.ALL ;  /* 0x0000000000007948 */ /* 0x000fea0003800000 */
[----:B-----5:R-:W-:Y:S06]  /*0cc0*/  BAR.SYNC.DEFER_BLOCKING 0x0 ;  /* 0x0000000000007b1d */ /* 0x020fec0000010000 */
[----:B------:R-:W-:Y:S02]  /*0cd0*/  BSSY B3, `(.L_x_30) ;  /* 0x000000b000037945 */ /* 0x000fe40003800000 */
[----:B------:R-:W-:Y:S06]  /*0ce0*/  BAR.SYNC.DEFER_BLOCKING 0x0 ;  /* 0x0000000000007b1d */ /* 0x000fec0000010000 */
[----:B------:R1:W-:Y:S01]  /*0cf0*/  @!P0 STS [R12], RZ ;  /* 0x000000ff0c008388 */ /* 0x0003e20000000800 */
[----:B------:R-:W-:Y:S01]  /*0d00*/  NOP ;  /* 0x0000000000007918 */ /* 0x000fe20000000000 */
[----:B------:R-:W-:Y:S05]  /*0d10*/  @P2 BRA `(.L_x_31) ;  /* 0x0000000000182947 */ /* 0x000fea0003800000 */
[----:B--234-:R-:W2:Y:S01]  /*0d20*/  LDS R4, [UR24+0x8] ;  /* 0x00000818ff047984 */ /* 0x01cea20008000800 */
[----:B------:R-:W3:Y:S01]  /*0d30*/  LDC.64 R8, c[0x0][0x220] ;  /* 0x00008800ff087b82 */ /* 0x000ee20000000a00 */
[----:B------:R-:W-:Y:S02]  /*0d40*/  IMAD.MOV.U32 R5, RZ, RZ, 0x70 ;  /* 0x00000070ff057424 */ /* 0x000fe400078e00ff */
[----:B---3--:R3:W-:Y:S03]  /*0d50*/  STS.64 [UR24], R8 ;  /* 0x00000008ff007988 */ /* 0x0087e60008000a18 */
[----:B--2---:R-:W-:-:S05]  /*0d60*/  LOP3.LUT R4, R4, 0x10, R5, 0xd8, !PT ;  /* 0x0000001004047812 */ /* 0x004fca00078ed805 */
[----:B------:R3:W-:Y:S02]  /*0d70*/  STS [UR24+0x8], R4 ;  /* 0x00000804ff007988 */ /* 0x0007e40008000818 */
.L_x_31:
[----:B--2---:R-:W-:Y:S05]  /*0d80*/  BSYNC B3 ;  /* 0x0000000000037941 */ /* 0x004fea0003800000 */
.L_x_30:
[----:B------:R-:W-:Y:S04]  /*0d90*/  BSSY B4, `(.L_x_32) ;  /* 0x0000011000047945 */ /* 0x000fe80003800000 */
[----:B------:R-:W-:Y:S04]  /*0da0*/  BSSY B3, `(.L_x_33) ;  /* 0x000000e000037945 */ /* 0x000fe80003800000 */
[----:B------:R-:W-:Y:S05]  /*0db0*/  @P2 BRA `(.L_x_34) ;  /* 0x0000000000242947 */ /* 0x000fea0003800000 */
[----:B---34-:R-:W2:Y:S01]  /*0dc0*/  LDS R4, [UR24+0x34] ;  /* 0x00003418ff047984 */ /* 0x018ea20008000800 */
[----:B------:R-:W-:-:S05]  /*0dd0*/  IMAD.MOV.U32 R5, RZ, RZ, 0x3f000000 ;  /* 0x3f000000ff057424 */ /* 0x000fca00078e00ff */
[----:B--2---:R-:W-:-:S05]  /*0de0*/  LOP3.LUT R4, R4, 0xff000000, R5, 0xb8, !PT ;  /* 0xff00000004047812 */ /* 0x004fca00078eb805 */
[----:B------:R2:W-:Y:S01]  /*0df0*/  STS [UR24+0x34], R4 ;  /* 0x00003404ff007988 */ /* 0x0005e20008000818 */
[----:B------:R-:W-:Y:S05]  /*0e00*/  @P2 BRA `(.L_x_35) ;  /* 0x00000000001c2947 */ /* 0x000fea0003800000 */
[----:B--2---:R-:W2:Y:S01]  /*0e10*/  LDS R4, [UR24+0x38] ;  /* 0x00003818ff047984 */ /* 0x004ea20008000800 */
[----:B------:R-:W-:-:S05]  /*0e20*/  IMAD.MOV.U32 R5, RZ, RZ, 0xff ;  /* 0x000000ffff057424 */ /* 0x000fca00078e00ff */
[----:B--2---:R-:W-:-:S05]  /*0e30*/  LOP3.LUT R4, R4, 0xff, R5, 0xb8, !PT ;  /* 0x000000ff04047812 */ /* 0x004fca00078eb805 */
[----:B------:R2:W-:Y:S02]  /*0e40*/  STS [UR24+0x38], R4 ;  /* 0x00003804ff007988 */ /* 0x0005e40008000818 */
.L_x_34:
[----:B------:R-:W-:Y:S05]  /*0e50*/  @P2 BREAK B3 ;  /* 0x0000000000032942 */ /* 0x000fea0003800000 */
[----:B------:R-:W-:Y:S05]  /*0e60*/  @P2 BRA `(.L_x_36) ;  /* 0x00000000000c2947 */ /* 0x000fea0003800000 */
[----:B------:R1:W-:Y:S02]  /*0e70*/  STS [UR24+0x20], R0 ;  /* 0x00002000ff007988 */ /* 0x0003e40008000818 */
.L_x_35:
[----:B------:R-:W-:Y:S05]  /*0e80*/  BSYNC B3 ;  /* 0x0000000000037941 */ /* 0x000fea0003800000 */
.L_x_33:
[----:B------:R1:W-:Y:S02]  /*0e90*/  @!P2 STS [UR24+0x24], R6 ;  /* 0x00002406ff00a988 */ /* 0x0003e40008000818 */
.L_x_36:
[----:B------:R-:W-:Y:S05]  /*0ea0*/  BSYNC B4 ;  /* 0x0000000000047941 */ /* 0x000fea0003800000 */
.L_x_32:
[----:B------:R-:W-:Y:S05]  /*0eb0*/  WARPSYNC.ALL ;  /* 0x0000000000007948 */ /* 0x000fea0003800000 */
[----:B------:R-:W-:Y:S04]  /*0ec0*/  BSSY B4, `(.L_x_37) ;  /* 0x000000e000047945 */ /* 0x000fe80003800000 */
[----:B------:R-:W-:Y:S05]  /*0ed0*/  @P2 BRA `(.L_x_38) ;  /* 0x0000000000302947 */ /* 0x000fea0003800000 */
[----:B--234-:R-:W2:Y:S01]  /*0ee0*/  LDS R4, [UR24+0x34] ;  /* 0x00003418ff047984 */ /* 0x01cea20008000800 */
[----:B------:R-:W3:Y:S03]  /*0ef0*/  LDC.64 R8, c[0x0][0x248] ;  /* 0x00009200ff087b82 */ /* 0x000ee60000000a00 */
[----:B-1----:R-:W1:Y:S01]  /*0f00*/  LDS R0, [UR24+0x1c] ;  /* 0x00001c18ff007984 */ /* 0x002e620008000800 */
[C---:B---3--:R-:W-:Y:S01]  /*0f10*/  SHF.L.U64.HI R6, R8.reuse, 0x1, R9 ;  /* 0x0000000108067819 */ /* 0x048fe20000010209 */
[----:B------:R-:W-:-:S03]  /*0f20*/  IMAD.SHL.U32 R5, R8, 0x2, RZ ;  /* 0x0000000208057824 */ /* 0x000fc600078e00ff */
[--C-:B------:R-:W-:Y:S02]  /*0f30*/  SHF.R.U32.HI R7, RZ, 0x4, R6.reuse ;  /* 0x00000004ff077819 */ /* 0x100fe40000011606 */
[----:B------:R-:W-:-:S05]  /*0f40*/  SHF.R.U64 R5, R5, 0x4, R6 ;  /* 0x0000000405057819 */ /* 0x000fca0000001206 */
[----:B------:R3:W-:Y:S01]  /*0f50*/  STS [UR24+0xc], R5 ;  /* 0x00000c05ff007988 */ /* 0x0007e20008000818 */
[----:B--2---:R-:W-:Y:S02]  /*0f60*/  LOP3.LUT R4, R4, 0x7, RZ, 0xb8, !PT ;  /* 0x0000000704047812 */ /* 0x004fe400078eb8ff */
[----:B-1----:R-:W-:-:S03]  /*0f70*/  LOP3.LUT R0, R0, 0xf, R7, 0xb8, !PT ;  /* 0x0000000f00007812 */ /* 0x002fc600078eb807 */
[----:B------:R3:W-:Y:S04]  /*0f80*/  STS [UR24+0x34], R4 ;  /* 0x00003404ff007988 */ /* 0x0007e80008000818 */
[----:B------:R3:W-:Y:S02]  /*0f90*/  STS [UR24+0x1c], R0 ;  /* 0x00001c00ff007988 */ /* 0x0007e40008000818 */
.L_x_38:
[----:B------:R-:W-:Y:S05]  /*0fa0*/  BSYNC B4 ;  /* 0x0000000000047941 */ /* 0x000fea0003800000 */
.L_x_37:
[----:B------:R-:W-:Y:S04]  /*0fb0*/  BSSY B4, `(.L_x_39) ;  /* 0x000001a000047945 */ /* 0x000fe80003800000 */
[----:B------:R-:W-:Y:S04]  /*0fc0*/  BSSY B5, `(.L_x_40) ;  /* 0x0000015000057945 */ /* 0x000fe80003800000 */
[----:B------:R-:W-:Y:S05]  /*0fd0*/  @P2 BRA `(.L_x_41) ;  /* 0x0000000000202947 */ /* 0x000fea0003800000 */
[----:B-1-3--:R-:W1:Y:S02]  /*0fe0*/  LDS R0, [UR24+0x34] ;  /* 0x00003418ff007984 */ /* 0x00ae640008000800 */
[----:B-1----:R-:W-:-:S05]  /*0ff0*/  LOP3.LUT R0, R0, 0x38, RZ, 0xb8, !PT ;  /* 0x0000003800007812 */ /* 0x002fca00078eb8ff */
[----:B------:R1:W-:Y:S01]  /*1000*/  STS [UR24+0x34], R0 ;  /* 0x00003400ff007988 */ /* 0x0003e20008000818 */
[----:B------:R-:W-:Y:S05]  /*1010*/  @P2 BRA `(.L_x_42) ;  /* 0x0000000000202947 */ /* 0x000fea0003800000 */
[----:B-1----:R-:W1:Y:S01]  /*1020*/  LDS R0, [UR24+0x8] ;  /* 0x00000818ff007984 */ /* 0x002e620008000800 */
[----:B------:R-:W-:-:S05]  /*1030*/  IMAD.MOV.U32 R5, RZ, RZ, 0x780 ;  /* 0x00000780ff057424 */ /* 0x000fca00078e00ff */
[----:B-1----:R-:W-:-:S05]  /*1040*/  LOP3.LUT R0, R0, 0x500, R5, 0xd8, !PT ;  /* 0x0000050000007812 */ /* 0x002fca00078ed805 */
[----:B------:R1:W-:Y:S02]  /*1050*/  STS [UR24+0x8], R0 ;  /* 0x00000800ff007988 */ /* 0x0003e40008000818 */
.L_x_41:
[----:B------:R-:W-:Y:S05]  /*1060*/  @P2 BRA `(.L_x_43) ;  /* 0x0000000000282947 */ /* 0x000fea0003800000 */
[----:B-1-3--:R-:W1:Y:S02]  /*1070*/  LDS R0, [UR24+0x8] ;  /* 0x00000818ff007984 */ /* 0x00ae640008000800 */
[----:B-1----:R-:W-:-:S05]  /*1080*/  LOP3.LUT R0, R0, 0x1800, RZ, 0xb8, !PT ;  /* 0x0000180000007812 */ /* 0x002fca00078eb8ff */
[----:B------:R3:W-:Y:S02]  /*1090*/  STS [UR24+0x8], R0 ;  /* 0x00000800ff007988 */ /* 0x0007e40008000818 */
.L_x_42:
[----:B------:R-:W-:Y:S05]  /*10a0*/  @P2 BREAK B5 ;  /* 0x0000000000052942 */ /* 0x000fea0003800000 */
[----:B------:R-:W-:Y:S05]  /*10b0*/  @P2 BRA `(.L_x_44) ;  /* 0x0000000000242947 */ /* 0x000fea0003800000 */
[----:B-1-3--:R-:W1:Y:S01]  /*10c0*/  LDS R0, [UR24+0x8] ;  /* 0x00000818ff007984 */ /* 0x00ae620008000800 */
[----:B------:R-:W-:-:S05]  /*10d0*/  IMAD.MOV.U32 R5, RZ, RZ, 0x6000 ;  /* 0x00006000ff057424 */ /* 0x000fca00078e00ff */
[----:B-1----:R-:W-:-:S04]  /*10e0*/  LOP3.LUT R0, R0, 0x6000, R5, 0xd8, !PT ;  /* 0x0000600000007812 */ /* 0x002fc800078ed805 */
[----:B------:R-:W-:-:S05]  /*10f0*/  LOP3.LUT R0, R0, 0x400000, RZ, 0xb8, !PT ;  /* 0x0040000000007812 */ /* 0x000fca00078eb8ff */
[----:B------:R1:W-:Y:S02]  /*1100*/  STS [UR24+0x8], R0 ;  /* 0x00000800ff007988 */ /* 0x0003e40008000818 */
.L_x_43:
[----:B------:R-:W-:Y:S05]  /*1110*/  BSYNC B5 ;  /* 0x0000000000057941 */ /* 0x000fea0003800000 */
.L_x_40:
[----:B-1-3--:R-:W1:Y:S02]  /*1120*/  @!P2 LDS R0, [UR24+0x8] ;  /* 0x00000818ff00a984 */ /* 0x00ae640008000800 */
[----:B-1----:R-:W-:-:S05]  /*1130*/  @!P2 LOP3.LUT R0, R0, 0x8000, RZ, 0xb8, !PT ;  /* 0x000080000000a812 */ /* 0x002fca00078eb8ff */
[----:B------:R1:W-:Y:S02]  /*1140*/  @!P2 STS [UR24+0x8], R0 ;  /* 0x00000800ff00a988 */ /* 0x0003e40008000818 */
.L_x_44:
[----:B------:R-:W-:Y:S05]  /*1150*/  BSYNC B4 ;  /* 0x0000000000047941 */ /* 0x000fea0003800000 */
.L_x_39:
[----:B------:R-:W-:Y:S05]  /*1160*/  WARPSYNC.ALL ;  /* 0x0000000000007948 */ /* 0x000fea0003800000 */
[----:B------:R1:W-:Y:S01]  /*1170*/  STL [R1], RZ ;  /* 0x000000ff01007387 */ /* 0x0003e20000100800 */
[----:B------:R-:W-:Y:S01]  /*1180*/  UIADD3 UR5, UR5, 0x100, URZ ;  /* 0x0000010005057890 */ /* 0x000fe2000fffe03f */
[----:B------:R-:W-:Y:S02]  /*1190*/  ISETP.GE.AND P1, PT, R13, 0x1, PT ;  /* 0x000000010d00780c */ /* 0x000fe40003f26270 */
[----:B------:R-:W-:Y:S01]  /*11a0*/  SHF.R.U32.HI R6, RZ, 0x5, R3 ;  /* 0x00000005ff067819 */ /* 0x000fe20000011603 */
[----:B------:R-:W-:-:S04]  /*11b0*/  UIADD3 UR30, UP0, UR5, UR30, URZ ;  /* 0x0000001e051e7290 */ /* 0x000fc8000ff1e03f */
[----:B------:R-:W-:Y:S01]  /*11c0*/  ULEA.HI.X.SX32 UR31, UR5, UR31, 0x1, UP0 ;  /* 0x0000001f051f7291 */ /* 0x000fe200080f0e3f */
[----:B-1----:R-:W-:Y:S11]  /*11d0*/  @P0 BRA `(.L_x_45) ;  /* 0x0000000000280947 */ /* 0x002ff60003800000 */
[----:B---3--:R-:W1:Y:S01]  /*11e0*/  S2R R0, SR_LANEID ;  /* 0x0000000000007919 */ /* 0x008e620000000000 */
[----:B------:R-:W-:Y:S05]  /*11f0*/  WARPSYNC.ALL ;  /* 0x0000000000007948 */ /* 0x000fea0003800000 */
[----:B-1----:R-:W-:-:S05]  /*1200*/  IMAD.SHL.U32 R0, R0, 0x4, RZ ;  /* 0x0000000400007824 */ /* 0x002fca00078e00ff */
[----:B------:R-:W1:Y:S01]  /*1210*/  LDS R7, [R0+UR24] ;  /* 0x0000001800077984 */ /* 0x000e620008000800 */
[----:B--2-4-:R-:W-:-:S05]  /*1220*/  IADD3 R4, P3, R0, UR30, RZ ;  /* 0x0000001e00047c10 */ /* 0x014fca000ff7e0ff */
[----:B------:R-:W-:-:S05]  /*1230*/  IMAD.X R5, RZ, RZ, UR31, P3 ;  /* 0x0000001fff057e24 */ /* 0x000fca00098e06ff */
[----:B-1----:R1:W5:Y:S01]  /*1240*/  ATOMG.E.EXCH.STRONG.GPU PT, RZ, [R4], R7 ;  /* 0x0000000704ff73a8 */ /* 0x00236200041ee100 */
[----:B------:R-:W-:-:S04]  /*1250*/  DEPBAR {5,4,3,2,1,0} ;  /* 0x0000003f0000791a */ /* 0x000fc80000000000 */
[----:B------:R1:W-:Y:S01]  /*1260*/  UTMACCTL.IV [UR30] ;  /* 0x000000001e0079b9 */ /* 0x0003e20008000000 */
[----:B------:R-:W-:Y:S01]  /*1270*/  NOP ;  /* 0x0000000000007918 */ /* 0x000fe20000000000 */
.L_x_45:
[----:B------:R-:W-:Y:S05]  /*1280*/  @P0 BRA `(.L_x_46) ;  /* 0x00000000000c0947 */ /* 0x000fea0003800000 */
[----:B------:R0:W-:Y:S01]  /*1290*/  UTMACMDFLUSH ;  /* 0x00000000000079b7 */ /* 0x0001e20000000000 */
[----:B------:R-:W-:Y:S05]  /*12a0*/  @P0 BRA `(.L_x_46) ;  /* 0x0000000000040947 */ /* 0x000fea0003800000 */
[----:B------:R-:W-:-:S04]  /*12b0*/  DEPBAR.LE SB0, 0x0 ;  /* 0x000080000000791a */ /* 0x000fc80000000000 */
.L_x_46:
[----:B------:R1:W-:Y:S01]  /*12c0*/  STL [R1+0x4], RZ ;  /* 0x000004ff01007387 */ /* 0x0003e20000100800 */
[----:B------:R-:W-:Y:S05]  /*12d0*/  WARPSYNC.ALL ;  /* 0x0000000000007948 */ /* 0x000fea0003800000 */
[----:B------:R1:W-:Y:S01]  /*12e0*/  STL [R1+0x8], RZ ;  /* 0x000008ff01007387 */ /* 0x0003e20000100800 */
[----:B-----5:R-:W-:Y:S01]  /*12f0*/  VOTEU.ALL UP3, P2 ;  /* 0x00000000003f7886 */ /* 0x020fe20001060000 */
[----:B------:R-:W-:Y:S01]  /*1300*/  UMOV UR6, 0x1 ;  /* 0x0000000100067882 */ /* 0x000fe20000000000 */
[----:B------:R-:W-:Y:S01]  /*1310*/  VOTEU.ALL UP2, P2 ;  /* 0x00000000003f7886 */ /* 0x000fe20001040000 */
[----:B------:R1:W-:Y:S01]  /*1320*/  STL [R1+0xc], RZ ;  /* 0x00000cff01007387 */ /* 0x0003e20000100800 */
[----:B------:R-:W-:Y:S01]  /*1330*/  VOTEU.ALL UP1, P2 ;  /* 0x00000000003f7886 */ /* 0x000fe20001020000 */
[----:B------:R-:W-:-:S04]  /*1340*/  @!UP3 UIADD3 UR8, -UR6, 0x100000, URZ ;  /* 0x001000000608b890 */ /* 0x000fc8000fffe13f */
[----:B------:R-:W-:Y:S02]  /*1350*/  @!UP3 USHF.L.U32 UR9, UR8, 0xb, URZ ;  /* 0x0000000b0809b899 */ /* 0x000fe4000800063f */
[----:B------:R-:W-:Y:S01]  /*1360*/  @!UP3 USHF.L.U32 UR8, UR8, 0x1, URZ ;  /* 0x000000010808b899 */ /* 0x000fe2000800063f */
[----:B------:R-:W-:Y:S01]  /*1370*/  R2UR UR25, R6 ;  /* 0x00000000061972ca */ /* 0x000fe200000e0000 */
[----:B------:R1:W-:Y:S01]  /*1380*/  STL [R1+0x10], RZ ;  /* 0x000010ff01007387 */ /* 0x0003e20000100800 */
[----:B------:R-:W-:-:S04]  /*1390*/  @!UP3 UIADD3 UR12, -UR6, 0x100000, URZ ;  /* 0x00100000060cb890 */ /* 0x000fc8000fffe13f */
[----:B------:R-:W-:Y:S02]  /*13a0*/  @!UP3 USHF.L.U32 UR13, UR12, 0xb, URZ ;  /* 0x0000000b0c0db899 */ /* 0x000fe4000800063f */
[----:B------:R-:W-:Y:S01]  /*13b0*/  @!UP3 USHF.L.U32 UR12, UR12, 0x1, URZ ;  /* 0x000000010c0cb899 */ /* 0x000fe2000800063f */
[----:B------:R-:W-:Y:S01]  /*13c0*/  CS2R R24, SRZ ;  /* 0x0000000000187805 */ /* 0x000fe2000001ff00 */
[----:B------:R-:W-:-:S04]  /*13d0*/  @!UP3 UIADD3 UR16, -UR6, 0x100000, URZ ;  /* 0x001000000610b890 */ /* 0x000fc8000fffe13f */
[----:B------:R-:W-:Y:S02]  /*13e0*/  @!UP3 USHF.L.U32 UR17, UR16, 0xb, URZ ;  /* 0x0000000b1011b899 */ /* 0x000fe4000800063f */
[----:B------:R-:W-:Y:S01]  /*13f0*/  @!UP3 USHF.L.U32 UR16, UR16, 0x1, URZ ;  /* 0x000000011010b899 */ /* 0x000fe2000800063f */
[----:B------:R1:W-:Y:S01]  /*1400*/  STL [R1+0x14], RZ ;  /* 0x000014ff01007387 */ /* 0x0003e20000100800 */
[----:B------:R-:W-:Y:S01]  /*1410*/  VOTEU.ALL UP0, P2 ;  /* 0x00000000003f7886 */ /* 0x000fe20001000000 */
[----:B------:R-:W-:-:S04]  /*1420*/  @!UP3 UIADD3 UR6, -UR6, 0x100000, URZ ;  /* 0x001000000606b890 */ /* 0x000fc8000fffe13f */
[----:B------:R-:W-:Y:S02]  /*1430*/  @!UP3 USHF.L.U32 UR7, UR6, 0xb, URZ ;  /* 0x0000000b0607b899 */ /* 0x000fe4000800063f */
[----:B------:R-:W-:Y:S01]  /*1440*/  @!UP3 USHF.L.U32 UR6, UR6, 0x1, URZ ;  /* 0x000000010606b899 */ /* 0x000fe2000800063f */
[----:B------:R-:W-:Y:S01]  /*1450*/  CS2R R26, SRZ ;  /* 0x00000000001a7805 */ /* 0x000fe2000001ff00 */
[----:B------:R1:W-:Y:S01]  /*1460*/  STL [R1+0x18], RZ ;  /* 0x000018ff01007387 */ /* 0x0003e20000100800 */
[----:B------:R-:W-:Y:S01]  /*1470*/  VOTEU.ALL UP3, P2 ;  /* 0x00000000003f7886 */ /* 0x000fe20001060000 */
[----:B------:R-:W-:Y:S01]  /*1480*/  USHF.L.U32 UR15, UR40, 0x8, URZ ;  /* 0x00000008280f7899 */ /* 0x000fe2000800063f */
[----:B------:R-:W-:Y:S01]  /*1490*/  CS2R R28, SRZ ;  /* 0x00000000001c7805 */ /* 0x000fe2000001ff00 */
[----:B------:R1:W-:Y:S01]  /*14a0*/  STL [R1+0x1c], RZ ;  /* 0x00001cff01007387 */ /* 0x0003e20000100800 */
[----:B------:R-:W-:Y:S01]  /*14b0*/  USHF.L.U32 UR11, UR41, 0x8, URZ ;  /* 0x00000008290b7899 */ /* 0x000fe2000800063f */
[----:B------:R-:W-:-:S02]  /*14c0*/  CS2R R30, SRZ ;  /* 0x00000000001e7805 */ /* 0x000fc4000001ff00 */
[----:B------:R-:W-:Y:S01]  /*14d0*/  CS2R R32, SRZ ;  /* 0x0000000000207805 */ /* 0x000fe2000001ff00 */
[----:B------:R1:W-:Y:S01]  /*14e0*/  STL [R1+0x20], RZ ;  /* 0x000020ff01007387 */ /* 0x0003e20000100800 */
[----:B------:R-:W-:Y:S02]  /*14f0*/  CS2R R34, SRZ ;  /* 0x0000000000227805 */ /* 0x000fe4000001ff00 */
[----:B------:R-:W-:Y:S02]  /*1500*/  CS2R R36, SRZ ;  /* 0x0000000000247805 */ /* 0x000fe4000001ff00 */
[----:B------:R-:W-:Y:S01]  /*1510*/  CS2R R38, SRZ ;  /* 0x0000000000267805 */ /* 0x000fe2000001ff00 */
[----:B------:R1:W-:Y:S01]  /*1520*/  STL [R1+0x24], RZ ;  /* 0x000024ff01007387 */ /* 0x0003e20000100800 */
[----:B------:R-:W-:Y:S02]  /*1530*/  CS2R R40, SRZ ;  /* 0x0000000000287805 */ /* 0x000fe4000001ff00 */
        /* <DEDUP_REMOVED lines=72> */
[----:B------:R-:W-:Y:S01]  /*19c0*/  CS2R R150, SRZ ;  /* 0x0000000000967805 */ /* 0x000fe2000001ff00 */
[----:B------:R1:W-:Y:S04]  /*19d0*/  STL [R1+0x70], RZ ;  /* 0x000070ff01007387 */ /* 0x0003e80000100800 */
        /* <DEDUP_REMOVED lines=16> */
[----:B------:R1:W-:Y:S01]  /*1ae0*/  STL [R1+0xb4], RZ ;  /* 0x0000b4ff01007387 */ /* 0x0003e20000100800 */
[----:B------:R-:W-:Y:S06]  /*1af0*/  BAR.SYNC.DEFER_BLOCKING 0x0 ;  /* 0x0000000000007b1d */ /* 0x000fec0000010000 */
[----:B------:R1:W-:Y:S04]  /*1b00*/  STL [R1+0xb8], RZ ;  /* 0x0000b8ff01007387 */ /* 0x0003e80000100800 */
[----:B------:R1:W-:Y:S04]  /*1b10*/  STL [R1+0xbc], RZ ;  /* 0x0000bcff01007387 */ /* 0x0003e80000100800 */
[----:B------:R1:W-:Y:S04]  /*1b20*/  STL [R1+0xc0], RZ ;  /* 0x0000c0ff01007387 */ /* 0x0003e80000100800 */
[----:B------:R1:W-:Y:S04]  /*1b30*/  STL [R1+0xc4], RZ ;  /* 0x0000c4ff01007387 */ /* 0x0003e80000100800 */
[----:B------:R1:W-:Y:S04]  /*1b40*/  STL [R1+0xc8], RZ ;  /* 0x0000c8ff01007387 */ /* 0x0003e80000100800 */
[----:B------:R-:W2:Y:S02]  /*1b50*/  FENCE.VIEW.ASYNC.S ;  /* 0x00000000000073c6 */ /* 0x000ea40000000000 */
[----:B--2---:R1:W2:Y:S02]  /*1b60*/  @!UP2 SYNCS.EXCH.64 URZ, [UR24+0x40000], UR8 ;  /* 0x04000008183fa5b2 */ /* 0x0042a40008000100 */
        /* <DEDUP_REMOVED lines=20> */
[----:B--2---:R-:W-:Y:S06]  /*1cb0*/  BAR.SYNC.DEFER_BLOCKING 0x0 ;  /* 0x0000000000007b1d */ /* 0x004fec0000010000 */
[----:B------:R1:W-:Y:S04]  /*1cc0*/  STL [R1+0x11c], RZ ;  /* 0x00011cff01007387 */ /* 0x0003e80000100800 */
[----:B------:R1:W-:Y:S04]  /*1cd0*/  STL [R1+0x120], RZ ;  /* 0x000120ff01007387 */ /* 0x0003e80000100800 */
[----:B------:R1:W-:Y:S04]  /*1ce0*/  STL [R1+0x124], RZ ;  /* 0x000124ff01007387 */ /* 0x0003e80000100800 */
[----:B------:R1:W-:Y:S04]  /*1cf0*/  STL [R1+0x128], RZ ;  /* 0x000128ff01007387 */ /* 0x0003e80000100800 */
[----:B------:R1:W-:Y:S01]  /*1d00*/  STL [R1+0x12c], RZ ;  /* 0x00012cff01007387 */ /* 0x0003e20000100800 */
[----:B------:R1:W2:Y:S03]  /*1d10*/  @!UP1 SYNCS.EXCH.64 URZ, [UR24+0x40008], UR12 ;  /* 0x0400080c183f95b2 */ /* 0x0002a60008000100 */
        /* <DEDUP_REMOVED lines=55> */
[----:B------:R1:W-:Y:S01]  /*2090*/  STL [R1+0x1fc], RZ ;  /* 0x0001fcff01007387 */ /* 0x0003e20000100800 */
[----:B------:R-:W-:Y:S05]  /*20a0*/  @!P1 BRA `(.L_x_47) ;  /* 0x0000001800fc9947 */ /* 0x000fea0003800000 */
[----:B------:R1:W-:Y:S01]  /*20b0*/  STL [R1], RZ ;  /* 0x000000ff01007387 */ /* 0x0003e20000100800 */
[----:B------:R-:W-:Y:S02]  /*20c0*/  CS2R R24, SRZ ;  /* 0x0000000000187805 */ /* 0x000fe4000001ff00 */
[----:B------:R-:W-:Y:S02]  /*20d0*/  CS2R R26, SRZ ;  /* 0x00000000001a7805 */ /* 0x000fe4000001ff00 */
[----:B------:R-:W-:Y:S01]  /*20e0*/  CS2R R28, SRZ ;  /* 0x00000000001c7805 */ /* 0x000fe2000001ff00 */
[----:B------:R1:W-:Y:S01]  /*20f0*/  STL [R1+0x4], RZ ;  /* 0x000004ff01007387 */ /* 0x0003e20000100800 */
[----:B------:R-:W-:Y:S02]  /*2100*/  CS2R R30, SRZ ;  /* 0x00000000001e7805 */ /* 0x000fe4000001ff00 */
[----:B------:R-:W-:Y:S02]  /*2110*/  CS2R R32, SRZ ;  /* 0x0000000000207805 */ /* 0x000fe4000001ff00 */
[----:B------:R-:W-:Y:S01]  /*2120*/  CS2R R34, SRZ ;  /* 0x0000000000227805 */ /* 0x000fe2000001ff00 */
[----:B------:R1:W-:Y:S01]  /*2130*/  STL [R1+0x8], RZ ;  /* 0x000008ff01007387 */ /* 0x0003e20000100800 */
[----:B------:R-:W-:-:S02]  /*2140*/  CS2R R36, SRZ ;  /* 0x0000000000247805 */ /* 0x000fc4000001ff00 */
        /* <DEDUP_REMOVED lines=75> */
[----:B------:R-:W-:Y:S01]  /*2600*/  CS2R R150, SRZ ;  /* 0x0000000000967805 */ /* 0x000fe2000001ff00 */
[----:B------:R-:W-:Y:S01]  /*2610*/  UMOV UR5, URZ ;  /* 0x0000003f00057c82 */ /* 0x000fe20008000000 */
[----:B------:R-:W-:Y:S01]  /*2620*/  UMOV UR10, URZ ;  /* 0x0000003f000a7c82 */ /* 0x000fe20008000000 */
        /* <DEDUP_REMOVED lines=105> */
[----:B------:R1:W-:Y:S02]  /*2cc0*/  STL [R1+0x1fc], RZ ;  /* 0x0001fcff01007387 */ /* 0x0003e40000100800 */
.L_x_49:
[----:B--2---:R-:W-:Y:S01]  /*2cd0*/  BAR.SYNC.DEFER_BLOCKING 0x0 ;  /* 0x0000000000007b1d */ /* 0x004fe20000010000 */
[----:B------:R-:W-:Y:S01]  /*2ce0*/  ULEA UR18, UR5, UR24, 0x3 ;  /* 0x0000001805127291 */ /* 0x000fe2000f8e183f */
[----:B---3--:R-:W-:Y:S01]  /*2cf0*/  @!P2 IMAD.MOV.U32 R0, RZ, RZ, 0x10000 ;  /* 0x00010000ff00a424 */ /* 0x008fe200078e00ff */
[----:B------:R-:W-:Y:S01]  /*2d00*/  ELECT P0, URZ, PT ;  /* 0x00000000003f782f */ /* 0x000fe20003800000 */
[----:B-1----:R-:W-:-:S03]  /*2d10*/  ULEA UR8, UR5, UR24, 0xf ;  /* 0x0000001805087291 */ /* 0x002fc6000f8e783f */
[----:B------:R-:W-:Y:S02]  /*2d20*/  ISETP.LT.U32.AND P0, PT, R2, 0x20, P0 ;  /* 0x000000200200780c */ /* 0x000fe40000701070 */
[----:B------:R-:W-:Y:S01]  /*2d30*/  ELECT P1, URZ, PT ;  /* 0x00000000003f782f */ /* 0x000fe20003820000 */
[----:B------:R-:W-:-:S03]  /*2d40*/  UIADD3 UR12, UR8, 0x20000, URZ ;  /* 0x00020000080c7890 */ /* 0x000fc6000fffe03f */
[----:B------:R-:W-:Y:S01]  /*2d50*/  ISETP.LT.U32.AND P1, PT, R2, 0x20, P1 ;  /* 0x000000200200780c */ /* 0x000fe20000f21070 */
[----:B------:R-:W-:-:S06]  /*2d60*/  UMOV UR14, UR10 ;  /* 0x0000000a000e7c82 */ /* 0x000fcc0008000000 */
[----:B------:R-:W-:Y:S01]  /*2d70*/  VOTEU.ANY UP0, P0 ;  /* 0x00000000003f7886 */ /* 0x000fe20000000100 */
[----:B------:R-:W-:Y:S01]  /*2d80*/  VOTEU.ANY UP2, P0 ;  /* 0x00000000003f7886 */ /* 0x000fe20000040100 */
[----:B------:R1:W-:Y:S01]  /*2d90*/  @!P2 SYNCS.ARRIVE.TRANS64 RZ, [UR18+0x40000], R0 ;  /* 0x04000000ffffa9a7 */ /* 0x0003e20008000012 */
[----:B------:R2:W-:Y:S06]  /*2da0*/  MEMBAR.ALL.CTA ;  /* 0x0000000000007992 */ /* 0x0005ec0000008000 */
[----:B--2---:R-:W2:Y:S01]  /*2db0*/  FENCE.VIEW.ASYNC.S ;  /* 0x00000000000073c6 */ /* 0x004ea20000000000 */
[----:B------:R-:W-:Y:S01]  /*2dc0*/  @UP0 UIADD3 UR9, UR18, 0x40000, URZ ;  /* 0x0004000012090890 */ /* 0x000fe2000fffe03f */
[----:B------:R-:W-:Y:S01]  /*2dd0*/  @UP0 UMOV UR6, UR26 ;  /* 0x0000001a00060c82 */ /* 0x000fe20008000000 */
[----:B------:R-:W-:Y:S01]  /*2de0*/  @UP0 UMOV UR7, UR27 ;  /* 0x0000001b00070c82 */ /* 0x000fe20008000000 */
[----:B--2---:R-:W-:Y:S01]  /*2df0*/  VOTEU.ANY UP1, P1 ;  /* 0x00000000003f7886 */ /* 0x004fe20000820100 */
[----:B------:R-:W-:Y:S01]  /*2e00*/  VOTEU.ANY UP3, P1 ;  /* 0x00000000003f7886 */ /* 0x000fe20000860100 */
[----:B-1----:R-:W-:-:S03]  /*2e10*/  IMAD.U32 R0, RZ, RZ, UR4 ;  /* 0x00000004ff007e24 */ /* 0x002fc6000f8e00ff */
[----:B------:R-:W-:Y:S01]  /*2e20*/  @UP1 UIADD3 UR13, UR18, 0x40000, URZ ;  /* 0x00040000120d1890 */ /* 0x000fe2000fffe03f */
[----:B------:R-:W-:Y:S01]  /*2e30*/  @UP1 UMOV UR16, UR28 ;  /* 0x0000001c00101c82 */ /* 0x000fe20008000000 */
[----:B------:R-:W-:Y:S01]  /*2e40*/  @UP1 UMOV UR17, UR29 ;  /* 0x0000001d00111c82 */ /* 0x000fe20008000000 */
[----:B------:R-:W-:Y:S01]  /*2e50*/  SHF.L.U32 R0, R0, 0x1f, RZ ;  /* 0x0000001f00007819 */ /* 0x000fe200000006ff */
[----:B------:R-:W-:Y:S06]  /*2e60*/  BAR.SYNC.DEFER_BLOCKING 0x0 ;  /* 0x0000000000007b1d */ /* 0x000fec0000010000 */
[----:B------:R1:W-:Y:S02]  /*2e70*/  @UP2 UTMALDG.2D [UR8], [UR6] ;  /* 0x00000008060025b4 */ /* 0x0003e40008008000 */
[----:B------:R-:W-:Y:S06]  /*2e80*/  BAR.SYNC.DEFER_BLOCKING 0x0 ;  /* 0x0000000000007b1d */ /* 0x000fec0000010000 */
[----:B------:R1:W-:Y:S02]  /*2e90*/  @UP3 UTMALDG.2D [UR12], [UR16] ;  /* 0x0000000c100035b4 */ /* 0x0003e40008008000 */
[----:B------:R-:W-:Y:S06]  /*2ea0*/  BAR.SYNC.DEFER_BLOCKING 0x0 ;  /* 0x0000000000007b1d */ /* 0x000fec0000010000 */
[----:B------:R-:W2:Y:S02]  /*2eb0*/  SYNCS.PHASECHK.TRANS64.TRYWAIT P0, [UR18+0x40000], R0 ;  /* 0x04000000ff0075a7 */ /* 0x000ea40008000152 */
[----:B-12---:R-:W-:Y:S05]  /*2ec0*/  @!P0 BRA `(.L_x_48) ;  /* 0x0000002000bc8947 */ /* 0x006fea0003800000 */
.L_x_50:
[----:B------:R-:W-:Y:S01]  /*2ed0*/  STL.64 [R1+0x268], R150 ;  /* 0x0002689601007387 */ /* 0x000fe20000100a00 */
[----:B------:R-:W-:Y:S01]  /*2ee0*/  USHF.L.U32 UR6, UR25, 0x7, URZ ;  /* 0x0000000719067899 */ /* 0x000fe2000800063f */
[----:B------:R-:W1:Y:S02]  /*2ef0*/  LDC R0, c[0x0][0x230] ;  /* 0x00008c00ff007b82 */ /* 0x000e640000000800 */
[----:B------:R-:W-:Y:S04]  /*2f00*/  STL.64 [R1+0x260], R148 ;  /* 0x0002609401007387 */ /* 0x000fe80000100a00 */
        /* <DEDUP_REMOVED lines=11> */
[----:B------:R2:W-:Y:S04]  /*2fc0*/  STL.64 [R1+0x200], R124 ;  /* 0x0002007c01007387 */ /* 0x0005e80000100a00 */
[----:B--2---:R-:W2:Y:S04]  /*2fd0*/  LDL.LU.64 R124, [R1] ;  /* 0x00000000017c7983 */ /* 0x004ea80000300a00 */
[----:B------:R-:W2:Y:S04]  /*2fe0*/  LDL.LU.64 R126, [R1+0x8] ;  /* 0x00000800017e7983 */ /* 0x000ea80000300a00 */
        /* <DEDUP_REMOVED lines=61> */
[----:B------:R-:W2:Y:S01]  /*33c0*/  LDL.LU.64 R250, [R1+0x1f8] ;  /* 0x0001f80001fa7983 */ /* 0x000ea20000300a00 */
[----:B------:R-:W-:-:S02]  /*33d0*/  ULOP3.LUT UR6, UR6, 0x200, URZ, 0xc0, !UPT ;  /* 0x0000020006067892 */ /* 0x000fc4000f8ec03f */
[----:B------:R-:W-:Y:S02]  /*33e0*/  USHF.R.U32.HI UR18, URZ, 0x4, UR12 ;  /* 0x000000043f127899 */ /* 0x000fe4000801160c */
[----:B------:R-:W-:Y:S02]  /*33f0*/  ULEA.HI UR6, UR8, UR6, URZ, 0x1c ;  /* 0x0000000608067291 */ /* 0x000fe4000f8fe03f */
[----:B------:R-:W-:Y:S02]  /*3400*/  USGXT.U32 UR18, UR18, 0xe ;  /* 0x0000000e1212789a */ /* 0x000fe40008000000 */
[----:B------:R-:W-:Y:S01]  /*3410*/  ULOP3.LUT UR16, UR6, 0x3fff, URZ, 0xc0, !UPT ;  /* 0x00003fff06107892 */ /* 0x000fe2000f8ec03f */
[----:B------:R-:W-:Y:S01]  /*3420*/  UMOV UR19, 0x40000040 ;  /* 0x4000004000137882 */ /* 0x000fe20000000000 */
[----:B------:R-:W-:Y:S02]  /*3430*/  UMOV UR17, 0x40000040 ;  /* 0x4000004000117882 */ /* 0x000fe40000000000 */
[----:B------:R-:W-:-:S02]  /*3440*/  UIADD3 UR20, UP0, UR16, 0x2, URZ ;  /* 0x0000000210147890 */ /* 0x000fc4000ff1e03f */
[----:B------:R-:W-:Y:S01]  /*3450*/  UIADD3 UR22, UP1, UR18, 0x2, URZ ;  /* 0x0000000212167890 */ /* 0x000fe2000ff3e03f */
[----:B------:R-:W-:Y:S01]  /*3460*/  UMOV UR6, URZ ;  /* 0x0000003f00067c82 */ /* 0x000fe20008000000 */
[----:B------:R-:W-:Y:S01]  /*3470*/  UMOV UR7, URZ ;  /* 0x0000003f00077c82 */ /* 0x000fe20008000000 */
[----:B------:R-:W-:Y:S02]  /*3480*/  UIADD3.X UR21, UR6, 0x40000040, URZ, UP0, !UPT ;  /* 0x4000004006157890 */ /* 0x000fe400087fe43f */
[----:B------:R-:W-:Y:S02]  /*3490*/  UIADD3.X UR23, UR7, 0x40000040, URZ, UP1, !UPT ;  /* 0x4000004007177890 */ /* 0x000fe40008ffe43f */
[----:B------:R-:W-:Y:S02]  /*34a0*/  UIADD3.64 UR36, UR20, 0x2, URZ ;  /* 0x0000000214247897 */ /* 0x000fe4000fffe03f */
[----:B------:R-:W-:Y:S02]  /*34b0*/  UIADD3.64 UR38, UR22, 0x2, URZ ;  /* 0x0000000216267897 */ /* 0x000fe4000fffe03f */
[----:B------:R-:W-:-:S02]  /*34c0*/  UIADD3.64 UR32, UR20, 0x4, URZ ;  /* 0x0000000414207897 */ /* 0x000fc4000fffe03f */
[----:B------:R-:W-:Y:S01]  /*34d0*/  UIADD3.64 UR34, UR22, 0x4, URZ ;  /* 0x0000000416227897 */ /* 0x000fe2000fffe03f */
[----:B--2---:R-:W-:-:S06]  /*34e0*/  WARPGROUP.ARRIVE ;  /* 0x00000000000079c5 */ /* 0x004fcc0000000000 */
[----:B------:R-:W-:Y:S03]  /*34f0*/  HGMMA.64x256x16.F32.BF16 R124, gdesc[UR16], R124, gsb0 ;  /* 0x03e00000107c79f0 */ /* 0x000fe6000800187c */
[----:B------:R-:W-:Y:S02]  /*3500*/  WARPGROUP.DEPBAR.LE gsb0, 0x0 ;  /* 0x00008000000079c5 */ /* 0x000fe40000010000 */
[----:B------:R-:W-:-:S15]  /*3510*/  WARPGROUP.ARRIVE ;  /* 0x00000000000079c5 */ /* 0x000fde0000000000 */
[----:B------:R-:W-:-:S08]  /*3520*/  NOP ;  /* 0x0000000000007918 */ /* 0x000fd00000000000 */
        /* <DEDUP_REMOVED lines=10> */
[----:B------:R-:W-:Y:S04]  /*35d0*/  STL.64 [R1], R124 ;  /* 0x0000007c01007387 */ /* 0x000fe80000100a00 */
        /* <DEDUP_REMOVED lines=63> */
[----:B--2---:R-:W2:Y:S04]  /*39d0*/  LDL.LU.64 R150, [R1+0x268] ;  /* 0x0002680001967983 */ /* 0x004ea80000300a00 */
        /* <DEDUP_REMOVED lines=13> */
[----:B------:R-:W-:-:S02]  /*3ab0*/  UIADD3.64 UR16, UR20, 0x3fe, URZ ;  /* 0x000003fe14107897 */ /* 0x000fc4000fffe03f */
[----:B------:R-:W-:Y:S02]  /*3ac0*/  UIADD3.64 UR36, UR20, 0x402, URZ ;  /* 0x0000040214247897 */ /* 0x000fe4000fffe03f */
[----:B------:R-:W-:Y:S02]  /*3ad0*/  UIADD3 UR10, UR10, 0x40, URZ ;  /* 0x000000400a0a7890 */ /* 0x000fe4000fffe03f */
[----:B------:R-:W-:-:S04]  /*3ae0*/  UIADD3 UR5, UR5, 0x1, URZ ;  /* 0x0000000105057890 */ /* 0x000fc8000fffe03f */
[----:B-1----:R-:W-:Y:S01]  /*3af0*/  ISETP.LE.AND P0, PT, R0, UR10, PT ;  /* 0x0000000a00007c0c */ /* 0x002fe2000bf03270 */
[----:B------:R-:W-:-:S04]  /*3b00*/  UISETP.NE.U32.AND UP0, UPT, UR5, 0x4, UPT ;  /* 0x000000040500788c */ /* 0x000fc8000bf05070 */
[----:B------:R-:W-:Y:S02]  /*3b10*/  USEL UR6, URZ, 0x1, UP0 ;  /* 0x000000013f067887 */ /* 0x000fe40008000000 */
[----:B------:R-:W-:Y:S02]  /*3b20*/  USEL UR5, UR5, URZ, UP0 ;  /* 0x0000003f05057287 */ /* 0x000fe40008000000 */
[----:B------:R-:W-:Y:S01]  /*3b30*/  ULOP3.LUT UR4, UR4, UR6, URZ, 0x3c, !UPT ;  /* 0x0000000604047292 */ /* 0x000fe2000f8e3c3f */
[----:B--2---:R-:W-:-:S06]  /*3b40*/  WARPGROUP.ARRIVE ;  /* 0x00000000000079c5 */ /* 0x004fcc0000000000 */
[----:B------:R-:W-:Y:S01]  /*3b50*/  HGMMA.64x256x16.F32.BF16 R24, gdesc[UR16], R24, gsb0 ;  /* 0x03e00000101879f0 */ /* 0x000fe20008001818 */
[----:B------:R-:W-:Y:S01]  /*3b60*/  UIADD3.64 UR16, UR20, 0x400, URZ ;  /* 0x0000040014107897 */ /* 0x000fe2000fffe03f */
[----:B------:R-:W-:Y:S01]  /*3b70*/  UMOV UR18, UR22 ;  /* 0x0000001600127c82 */ /* 0x000fe20008000000 */
[----:B------:R-:W-:Y:S01]  /*3b80*/  UMOV UR19, UR23 ;  /* 0x0000001700137c82 */ /* 0x000fe20008000000 */
[----:B------:R-:W-:Y:S01]  /*3b90*/  UIADD3.64 UR20, UR20, 0x404, URZ ;  /* 0x0000040414147897 */ /* 0x000fe2000fffe03f */
[----:B------:R-:W-:Y:S01]  /*3ba0*/  UMOV UR22, UR34 ;  /* 0x0000002200167c82 */ /* 0x000fe20008000000 */
[----:B------:R-:W-:Y:S01]  /*3bb0*/  UMOV UR23, UR35 ;  /* 0x0000002300177c82 */ /* 0x000fe20008000000 */
[----:B------:R-:W-:Y:S02]  /*3bc0*/  WARPGROUP.DEPBAR.LE gsb0, 0x0 ;  /* 0x00008000000079c5 */ /* 0x000fe40000010000 */
[----:B------:R-:W-:-:S15]  /*3bd0*/  WARPGROUP.ARRIVE ;  /* 0x00000000000079c5 */ /* 0x000fde0000000000 */
[----:B------:R-:W-:-:S04]  /*3be0*/  NOP ;  /* 0x0000000000007918 */ /* 0x000fc80000000000 */
        /* <DEDUP_REMOVED lines=10> */
[----:B---3--:R-:W-:Y:S05]  /*3c90*/  @!P0 BRA `(.L_x_49) ;  /* 0xfffffff0000c8947 */ /* 0x008fea000383ffff */
.L_x_47:
[----:B------:R5:W-:Y:S04]  /*3ca0*/  STL [R1+0x20c], R148 ;  /* 0x00020c9401007387 */ /* 0x000be80000100800 */
[----:B------:R-:W3:Y:S01]  /*3cb0*/  LDL.LU R8, [R1] ;  /* 0x0000000001087983 */ /* 0x000ee20000300800 */
[----:B--2---:R-:W-:Y:S06]  /*3cc0*/  BAR.SYNC.DEFER_BLOCKING 0x0 ;  /* 0x0000000000007b1d */ /* 0x004fec0000010000 */
[----:B-----5:R-:W2:Y:S04]  /*3cd0*/  LDL.LU R148, [R1+0x4] ;  /* 0x0000040001947983 */ /* 0x020ea80000300800 */
[----:B------:R5:W-:Y:S04]  /*3ce0*/  STL [R1+0x208], R149 ;  /* 0x0002089501007387 */ /* 0x000be80000100800 */
[----:B-----5:R-:W5:Y:S01]  /*3cf0*/  LDL.LU R149, [R1+0xc] ;  /* 0x00000c0001957983 */ /* 0x020f620000300800 */
[----:B------:R-:W4:Y:S03]  /*3d00*/  @!P2 SYNCS.CCTL.IV [UR24+0x40000] ;  /* 0x04000000ff00a9b1 */ /* 0x000f260008000018 */
[----:B------:R-:W5:Y:S04]  /*3d10*/  LDL.LU R9, [R1+0x8] ;  /* 0x0000080001097983 */ /* 0x000f680000300800 */
[----:B------:R1:W-:Y:S01]  /*3d20*/  STL [R1+0x204], R150 ;  /* 0x0002049601007387 */ /* 0x0003e20000100800 */
[----:B----4-:R-:W-:Y:S06]  /*3d30*/  BAR.SYNC.DEFER_BLOCKING 0x0 ;  /* 0x0000000000007b1d */ /* 0x010fec0000010000 */
[----:B-1----:R-:W4:Y:S04]  /*3d40*/  LDL.LU R150, [R1+0x14] ;  /* 0x0000140001967983 */ /* 0x002f280000300800 */
[----:B------:R-:W4:Y:S04]  /*3d50*/  LDL.LU R10, [R1+0x10] ;  /* 0x00001000010a7983 */ /* 0x000f280000300800 */
[----:B------:R1:W-:Y:S01]  /*3d60*/  STL [R1+0x200], R151 ;  /* 0x0002009701007387 */ /* 0x0003e20000100800 */
[----:B------:R-:W1:Y:S02]  /*3d70*/  @!P2 SYNCS.CCTL.IV [UR24+0x40008] ;  /* 0x04000800ff00a9b1 */ /* 0x000e640008000018 */
[----:B-1----:R-:W-:Y:S06]  /*3d80*/  BAR.SYNC.DEFER_BLOCKING 0x0 ;  /* 0x0000000000007b1d */ /* 0x002fec0000010000 */
[----:B------:R-:W4:Y:S04]  /*3d90*/  LDL.LU R151, [R1+0x1c] ;  /* 0x00001c0001977983 */ /* 0x000f280000300800 */
[----:B------:R-:W4:Y:S04]  /*3da0*/  LDL.LU R11, [R1+0x18] ;  /* 0x00001800010b7983 */ /* 0x000f280000300800 */
[----:B------:R-:W4:Y:S04]  /*3db0*/  LDL.LU R3, [R1+0x24] ;  /* 0x0000240001037983 */ /* 0x000f280000300800 */
[----:B------:R-:W4:Y:S04]  /*3dc0*/  LDL.LU R4, [R1+0x20] ;  /* 0x0000200001047983 */ /* 0x000f280000300800 */
[----:B------:R-:W4:Y:S01]  /*3dd0*/  LDL.LU R2, [R1+0x2c] ;  /* 0x00002c0001027983 */ /* 0x000f220000300800 */
[----:B------:R-:W1:Y:S03]  /*3de0*/  @!P2 SYNCS.CCTL.IV [UR24+0x40010] ;  /* 0x04001000ff00a9b1 */ /* 0x000e660008000018 */
[----:B------:R-:W4:Y:S04]  /*3df0*/  LDL.LU R5, [R1+0x28] ;  /* 0x0000280001057983 */ /* 0x000f280000300800 */
        /* <DEDUP_REMOVED lines=105> */
[----:B---3--:R-:W3:Y:S04]  /*4490*/  LDL.LU R0, [R1+0x1d0] ;  /* 0x0001d00001007983 */ /* 0x008ee80000300800 */
[----:B------:R-:W3:Y:S04]  /*44a0*/  LDL.LU R200, [R1+0x1dc] ;  /* 0x0001dc0001c87983 */ /* 0x000ee80000300800 */
[----:B------:R-:W3:Y:S04]  /*44b0*/  LDL.LU R191, [R1+0x1d8] ;  /* 0x0001d80001bf7983 */ /* 0x000ee80000300800 */
[----:B------:R-:W3:Y:S04]  /*44c0*/  LDL.LU R197, [R1+0x1e4] ;  /* 0x0001e40001c57983 */ /* 0x000ee80000300800 */
[----:B------:R-:W3:Y:S04]  /*44d0*/  LDL.LU R192, [R1+0x1e0] ;  /* 0x0001e00001c07983 */ /* 0x000ee80000300800 */
[----:B------:R-:W3:Y:S04]  /*44e0*/  LDL.LU R199, [R1+0x1ec] ;  /* 0x0001ec0001c77983 */ /* 0x000ee80000300800 */
[----:B------:R-:W3:Y:S01]  /*44f0*/  LDL.LU R193, [R1+0x1e8] ;  /* 0x0001e80001c17983 */ /* 0x000ee20000300800 */
[----:B--2---:R-:W-:-:S03]  /*4500*/  F2FP.BF16.F32.PACK_AB R8, R148, R8 ;  /* 0x000000089408723e */ /* 0x004fc600000010ff */
[----:B------:R-:W2:Y:S01]  /*4510*/  LDL.LU R198, [R1+0x1f4] ;  /* 0x0001f40001c67983 */ /* 0x000ea20000300800 */
[----:B-----5:R-:W-:-:S03]  /*4520*/  F2FP.BF16.F32.PACK_AB R9, R149, R9 ;  /* 0x000000099509723e */ /* 0x020fc600000010ff */
[----:B------:R-:W2:Y:S01]  /*4530*/  LDL.LU R194, [R1+0x1f0] ;  /* 0x0001f00001c27983 */ /* 0x000ea20000300800 */
[----:B----4-:R-:W-:-:S03]  /*4540*/  F2FP.BF16.F32.PACK_AB R10, R150, R10 ;  /* 0x0000000a960a723e */ /* 0x010fc600000010ff */
[----:B------:R-:W4:Y:S01]  /*4550*/  LDL.LU R196, [R1+0x1fc] ;  /* 0x0001fc0001c47983 */ /* 0x000f220000300800 */
[----:B------:R-:W-:-:S03]  /*4560*/  F2FP.BF16.F32.PACK_AB R11, R151, R11 ;  /* 0x0000000b970b723e */ /* 0x000fc600000010ff */
[----:B------:R-:W4:Y:S04]  /*4570*/  LDL.LU R195, [R1+0x1f8] ;  /* 0x0001f80001c37983 */ /* 0x000f280000300800 */
[----:B------:R-:W5:Y:S04]  /*4580*/  LDL.LU R148, [R1+0x20c] ;  /* 0x00020c0001947983 */ /* 0x000f680000300800 */
[----:B------:R-:W5:Y:S04]  /*4590*/  LDL.LU R149, [R1+0x208] ;  /* 0x0002080001957983 */ /* 0x000f680000300800 */
[----:B------:R-:W5:Y:S04]  /*45a0*/  LDL.LU R150, [R1+0x204] ;  /* 0x0002040001967983 */ /* 0x000f680000300800 */
[----:B------:R-:W5:Y:S01]  /*45b0*/  LDL.LU R151, [R1+0x200] ;  /* 0x0002000001977983 */ /* 0x000f620000300800 */
[----:B------:R-:W-:-:S02]  /*45c0*/  F2FP.BF16.F32.PACK_AB R4, R3, R4 ;  /* 0x000000040304723e */ /* 0x000fc400000010ff */
[----:B------:R-:W-:Y:S02]  /*45d0*/  ELECT P0, URZ, PT ;  /* 0x00000000003f782f */ /* 0x000fe40003800000 */
[----:B------:R-:W-:Y:S01]  /*45e0*/  F2FP.BF16.F32.PACK_AB R5, R2, R5 ;  /* 0x000000050205723e */ /* 0x000fe200000010ff */
[----:B------:R-:W1:Y:S01]  /*45f0*/  S2R R3, SR_TID.X ;  /* 0x0000000000037919 */ /* 0x000e620000002100 */
[----:B------:R-:W-:Y:S01]  /*4600*/  F2FP.BF16.F32.PACK_AB R20, R242, R20 ;  /* 0x00000014f214723e */ /* 0x000fe200000010ff */
[----:B------:R-:W-:Y:S01]  /*4610*/  ULOP3.LUT UR25, UR25, 0x3, URZ, 0xc0, !UPT ;  /* 0x0000000319197892 */ /* 0x000fe2000f8ec03f */
[----:B------:R-:W-:Y:S01]  /*4620*/  F2FP.BF16.F32.PACK_AB R21, R241, R21 ;  /* 0x00000015f115723e */ /* 0x000fe200000010ff */
[----:B-1----:R-:W-:Y:S01]  /*4630*/  BAR.SYNC.DEFER_BLOCKING 0x0 ;  /* 0x0000000000007b1d */ /* 0x002fe20000010000 */
[----:B------:R-:W-:Y:S01]  /*4640*/  F2FP.BF16.F32.PACK_AB R22, R240, R22 ;  /* 0x00000016f016723e */ /* 0x000fe200000010ff */
[----:B------:R-:W-:Y:S01]  /*4650*/  ULEA UR9, UR25, UR15, 0x6 ;  /* 0x0000000f19097291 */ /* 0x000fe2000f8e303f */
[----:B------:R-:W-:Y:S01]  /*4660*/  F2FP.BF16.F32.PACK_AB R23, R239, R23 ;  /* 0x00000017ef17723e */ /* 0x000fe200000010ff */
[----:B------:R-:W-:Y:S01]  /*4670*/  ULEA UR8, UR25, UR24, 0xf ;  /* 0x0000001819087291 */ /* 0x000fe2000f8e783f */
[----:B------:R-:W-:Y:S01]  /*4680*/  F2FP.BF16.F32.PACK_AB R24, R25, R24 ;  /* 0x000000181918723e */ /* 0x000fe200000010ff */
[----:B------:R-:W-:Y:S01]  /*4690*/  UMOV UR10, UR11 ;  /* 0x0000000b000a7c82 */ /* 0x000fe20008000000 */
[----:B------:R-:W-:-:S02]  /*46a0*/  F2FP.BF16.F32.PACK_AB R25, R27, R26 ;  /* 0x0000001a1b19723e */ /* 0x000fc400000010ff */
[----:B------:R-:W-:Y:S02]  /*46b0*/  F2FP.BF16.F32.PACK_AB R56, R57, R56 ;  /* 0x000000383938723e */ /* 0x000fe400000010ff */
[----:B------:R-:W-:Y:S02]  /*46c0*/  F2FP.BF16.F32.PACK_AB R26, R29, R28 ;  /* 0x0000001c1d1a723e */ /* 0x000fe400000010ff */
[----:B------:R-:W-:Y:S02]  /*46d0*/  F2FP.BF16.F32.PACK_AB R27, R31, R30 ;  /* 0x0000001e1f1b723e */ /* 0x000fe400000010ff */
[----:B------:R-:W-:Y:S02]  /*46e0*/  F2FP.BF16.F32.PACK_AB R57, R59, R58 ;  /* 0x0000003a3b39723e */ /* 0x000fe400000010ff */
[----:B------:R-:W-:Y:S02]  /*46f0*/  F2FP.BF16.F32.PACK_AB R88, R89, R88 ;  /* 0x000000585958723e */ /* 0x000fe400000010ff */
[----:B------:R-:W-:-:S02]  /*4700*/  F2FP.BF16.F32.PACK_AB R58, R61, R60 ;  /* 0x0000003c3d3a723e */ /* 0x000fc400000010ff */
[----:B------:R-:W-:Y:S02]  /*4710*/  F2FP.BF16.F32.PACK_AB R59, R63, R62 ;  /* 0x0000003e3f3b723e */ /* 0x000fe400000010ff */
[----:B------:R-:W-:Y:S01]  /*4720*/  F2FP.BF16.F32.PACK_AB R89, R91, R90 ;  /* 0x0000005a5b59723e */ /* 0x000fe200000010ff */
[----:B------:R-:W1:Y:S01]  /*4730*/  @!P2 SYNCS.CCTL.IV [UR24+0x40018] ;  /* 0x04001800ff00a9b1 */ /* 0x000e620008000018 */
[----:B------:R-:W-:Y:S02]  /*4740*/  F2FP.BF16.F32.PACK_AB R120, R121, R120 ;  /* 0x000000787978723e */ /* 0x000fe400000010ff */
[----:B------:R-:W-:Y:S02]  /*4750*/  F2FP.BF16.F32.PACK_AB R90, R93, R92 ;  /* 0x0000005c5d5a723e */ /* 0x000fe400000010ff */
[----:B------:R-:W-:Y:S02]  /*4760*/  LOP3.LUT R2, R3, 0xff, RZ, 0xc0, !PT ;  /* 0x000000ff03027812 */ /* 0x000fe400078ec0ff */
[----:B------:R-:W-:-:S02]  /*4770*/  F2FP.BF16.F32.PACK_AB R164, R226, R164 ;  /* 0x000000a4e2a4723e */ /* 0x000fc400000010ff */
[----:B------:R-:W-:Y:S02]  /*4780*/  ISETP.LT.U32.AND P0, PT, R2, 0x80, P0 ;  /* 0x000000800200780c */ /* 0x000fe40000701070 */
[----:B------:R-:W-:Y:S02]  /*4790*/  F2FP.BF16.F32.PACK_AB R91, R95, R94 ;  /* 0x0000005e5f5b723e */ /* 0x000fe400000010ff */
[----:B------:R-:W-:Y:S02]  /*47a0*/  F2FP.BF16.F32.PACK_AB R165, R225, R165 ;  /* 0x000000a5e1a5723e */ /* 0x000fe400000010ff */
[----:B------:R-:W-:Y:S02]  /*47b0*/  F2FP.BF16.F32.PACK_AB R121, R123, R122 ;  /* 0x0000007a7b79723e */ /* 0x000fe400000010ff */
[----:B------:R-:W-:Y:S02]  /*47c0*/  F2FP.BF16.F32.PACK_AB R122, R125, R124 ;  /* 0x0000007c7d7a723e */ /* 0x000fe400000010ff */
[----:B------:R-:W-:-:S02]  /*47d0*/  F2FP.BF16.F32.PACK_AB R123, R127, R126 ;  /* 0x0000007e7f7b723e */ /* 0x000fc400000010ff */
[----:B------:R-:W-:Y:S01]  /*47e0*/  F2FP.BF16.F32.PACK_AB R166, R224, R166 ;  /* 0x000000a6e0a6723e */ /* 0x000fe200000010ff */
[----:B------:R-:W-:Y:S01]  /*47f0*/  VOTEU.ANY UP0, P0 ;  /* 0x00000000003f7886 */ /* 0x000fe20000000100 */
[----:B------:R-:W-:Y:S01]  /*4800*/  F2FP.BF16.F32.PACK_AB R6, R252, R6 ;  /* 0x00000006fc06723e */ /* 0x000fe200000010ff */
[----:B------:R-:W-:Y:S01]  /*4810*/  VOTEU.ANY UP1, P0 ;  /* 0x00000000003f7886 */ /* 0x000fe20000020100 */
[----:B------:R-:W-:Y:S02]  /*4820*/  F2FP.BF16.F32.PACK_AB R7, R251, R7 ;  /* 0x00000007fb07723e */ /* 0x000fe400000010ff */
[----:B------:R-:W-:Y:S01]  /*4830*/  F2FP.BF16.F32.PACK_AB R152, R238, R152 ;  /* 0x00000098ee98723e */ /* 0x000fe200000010ff */
[----:B------:R-:W-:Y:S01]  /*4840*/  @UP0 UMOV UR6, UR30 ;  /* 0x0000001e00060c82 */ /* 0x000fe20008000000 */
[----:B------:R-:W-:Y:S01]  /*4850*/  F2FP.BF16.F32.PACK_AB R167, R223, R167 ;  /* 0x000000a7dfa7723e */ /* 0x000fe200000010ff */
[----:B------:R-:W-:Y:S01]  /*4860*/  @UP0 UMOV UR7, UR31 ;  /* 0x0000001f00070c82 */ /* 0x000fe20008000000 */
        /* <DEDUP_REMOVED lines=87> */
[----:B---3--:R-:W-:Y:S01]  /*4de0*/  F2FP.BF16.F32.PACK_AB R190, R190, R0 ;  /* 0x00000000bebe723e */ /* 0x008fe200000010ff */
[----:B------:R-:W-:-:S05]  /*4df0*/  IMAD.SHL.U32 R0, R3, 0x80, RZ ;  /* 0x0000008003007824 */ /* 0x000fca00078e00ff */
[----:B------:R-:W-:Y:S02]  /*4e00*/  LOP3.LUT R0, R0, 0x780, RZ, 0xc0, !PT ;  /* 0x0000078000007812 */ /* 0x000fe400078ec0ff */
[----:B------:R-:W-:Y:S02]  /*4e10*/  F2FP.BF16.F32.PACK_AB R191, R200, R191 ;  /* 0x000000bfc8bf723e */ /* 0x000fe400000010ff */
[----:B------:R-:W-:Y:S01]  /*4e20*/  F2FP.BF16.F32.PACK_AB R192, R197, R192 ;  /* 0x000000c0c5c0723e */ /* 0x000fe200000010ff */
[----:B------:R-:W-:-:S05]  /*4e30*/  IMAD.SHL.U32 R197, R3, 0x10, RZ ;  /* 0x0000001003c57824 */ /* 0x000fca00078e00ff */
[----:B------:R-:W-:Y:S02]  /*4e40*/  LOP3.LUT R0, R0, 0x70, R197, 0xf8, !PT ;  /* 0x0000007000007812 */ /* 0x000fe400078ef8c5 */
[----:B------:R-:W-:Y:S02]  /*4e50*/  F2FP.BF16.F32.PACK_AB R193, R199, R193 ;  /* 0x000000c1c7c1723e */ /* 0x000fe400000010ff */
[----:B------:R-:W-:Y:S01]  /*4e60*/  LOP3.LUT R0, R0, 0x10, R3, 0x78, !PT ;  /* 0x0000001000007812 */ /* 0x000fe200078e7803 */
[----:B------:R-:W-:-:S05]  /*4e70*/  IMAD.SHL.U32 R3, R3, 0x40, RZ ;  /* 0x0000004003037824 */ /* 0x000fca00078e00ff */
[----:B------:R-:W-:Y:S02]  /*4e80*/  LOP3.LUT R0, R0, 0x3800, R3, 0xf8, !PT ;  /* 0x0000380000007812 */ /* 0x000fe400078ef803 */
[----:B--2---:R-:W-:Y:S02]  /*4e90*/  F2FP.BF16.F32.PACK_AB R194, R198, R194 ;  /* 0x000000c2c6c2723e */ /* 0x004fe400000010ff */
[C---:B------:R-:W-:Y:S01]  /*4ea0*/  LOP3.LUT R3, R0.reuse, 0x20, RZ, 0x3c, !PT ;  /* 0x0000002000037812 */ /* 0x040fe200078e3cff */
[----:B------:R-:W-:Y:S01]  /*4eb0*/  VIADD R2, R0, UR24 ;  /* 0x0000001800027c36 */ /* 0x000fe20008000000 */
[----:B----4-:R-:W-:-:S03]  /*4ec0*/  F2FP.BF16.F32.PACK_AB R195, R196, R195 ;  /* 0x000000c3c4c3723e */ /* 0x010fc600000010ff */
[----:B------:R-:W-:Y:S01]  /*4ed0*/  VIADD R3, R3, UR24 ;  /* 0x0000001803037c36 */ /* 0x000fe20008000000 */
[----:B-1----:R1:W-:Y:S04]  /*4ee0*/  STSM.16.M88.4 [R2], R8 ;  /* 0x0000000802007844 */ /* 0x0023e80000000200 */
[----:B------:R-:W-:Y:S01]  /*4ef0*/  STSM.16.M88.4 [R2+0x8000], R20 ;  /* 0x0080001402007844 */ /* 0x000fe20000000200 */
[----:B-----5:R-:W-:-:S03]  /*4f00*/  F2FP.BF16.F32.PACK_AB R146, R149, R148 ;  /* 0x000000949592723e */ /* 0x020fc600000010ff */
[----:B------:R-:W-:Y:S04]  /*4f10*/  STSM.16.M88.4 [R2+0x10000], R164 ;  /* 0x010000a402007844 */ /* 0x000fe80000000200 */
[----:B------:R-:W-:Y:S01]  /*4f20*/  STSM.16.M88.4 [R2+0x18000], R180 ;  /* 0x018000b402007844 */ /* 0x000fe20000000200 */
[----:B------:R-:W-:-:S03]  /*4f30*/  F2FP.BF16.F32.PACK_AB R147, R151, R150 ;  /* 0x000000969793723e */ /* 0x000fc600000010ff */
[----:B------:R-:W-:Y:S01]  /*4f40*/  STSM.16.M88.4 [R2+0x4000], R24 ;  /* 0x0040001802007844 */ /* 0x000fe20000000200 */
[C---:B-1----:R-:W-:Y:S02]  /*4f50*/  LOP3.LUT R8, R0.reuse, 0x40, RZ, 0x3c, !PT ;  /* 0x0000004000087812 */ /* 0x042fe400078e3cff */
[----:B------:R-:W-:Y:S01]  /*4f60*/  LOP3.LUT R0, R0, 0x60, RZ, 0x3c, !PT ;  /* 0x0000006000007812 */ /* 0x000fe200078e3cff */
[----:B------:R-:W-:Y:S02]  /*4f70*/  STSM.16.M88.4 [R2+0xc000], R56 ;  /* 0x00c0003802007844 */ /* 0x000fe40000000200 */
[----:B------:R-:W-:Y:S02]  /*4f80*/  VIADD R8, R8, UR24 ;  /* 0x0000001808087c36 */ /* 0x000fe40008000000 */
[----:B------:R-:W-:Y:S01]  /*4f90*/  STSM.16.M88.4 [R2+0x14000], R88 ;  /* 0x0140005802007844 */ /* 0x000fe20000000200 */
[----:B------:R-:W-:-:S03]  /*4fa0*/  VIADD R0, R0, UR24 ;  /* 0x0000001800007c36 */ /* 0x000fc60008000000 */
[----:B------:R-:W-:Y:S04]  /*4fb0*/  STSM.16.M88.4 [R2+0x1c000], R120 ;  /* 0x01c0007802007844 */ /* 0x000fe80000000200 */
[----:B------:R-:W-:Y:S04]  /*4fc0*/  STSM.16.M88.4 [R3], R4 ;  /* 0x0000000403007844 */ /* 0x000fe80000000200 */
[----:B------:R-:W-:Y:S04]  /*4fd0*/  STSM.16.M88.4 [R3+0x8000], R152 ;  /* 0x0080009803007844 */ /* 0x000fe80000000200 */
[----:B------:R-:W-:Y:S04]  /*4fe0*/  STSM.16.M88.4 [R3+0x10000], R168 ;  /* 0x010000a803007844 */ /* 0x000fe80000000200 */
[----:B------:R-:W-:Y:S04]  /*4ff0*/  STSM.16.M88.4 [R3+0x18000], R184 ;  /* 0x018000b803007844 */ /* 0x000fe80000000200 */
[----:B------:R-:W-:Y:S04]  /*5000*/  STSM.16.M88.4 [R3+0x4000], R32 ;  /* 0x0040002003007844 */ /* 0x000fe80000000200 */
[----:B------:R-:W-:Y:S04]  /*5010*/  STSM.16.M88.4 [R3+0xc000], R64 ;  /* 0x00c0004003007844 */ /* 0x000fe80000000200 */
[----:B------:R-:W-:Y:S04]  /*5020*/  STSM.16.M88.4 [R3+0x14000], R96 ;  /* 0x0140006003007844 */ /* 0x000fe80000000200 */
        /* <DEDUP_REMOVED lines=16> */
[----:B------:R-:W-:Y:S01]  /*5130*/  STSM.16.M88.4 [R0+0x1c000], R144 ;  /* 0x01c0009000007844 */ /* 0x000fe20000000200 */
[----:B------:R1:W-:Y:S06]  /*5140*/  MEMBAR.ALL.CTA ;  /* 0x0000000000007992 */ /* 0x0003ec0000008000 */
[----:B-1----:R-:W1:Y:S02]  /*5150*/  FENCE.VIEW.ASYNC.S ;  /* 0x00000000000073c6 */ /* 0x002e640000000000 */
[----:B-1----:R-:W-:Y:S06]  /*5160*/  BAR.SYNC.DEFER_BLOCKING 0x0 ;  /* 0x0000000000007b1d */ /* 0x002fec0000010000 */
[----:B------:R1:W-:Y:S01]  /*5170*/  @UP1 UTMASTG.2D [UR8], [UR6] ;  /* 0x00000008060013b5 */ /* 0x0003e20008008000 */
[----:B------:R0:W-:Y:S01]  /*5180*/  UTMACMDFLUSH ;  /* 0x00000000000079b7 */ /* 0x0001e20000000000 */
[----:B------:R-:W-:-:S04]  /*5190*/  DEPBAR.LE SB0, 0x0 ;  /* 0x000080000000791a */ /* 0x000fc80000000000 */
[----:B------:R-:W-:Y:S06]  /*51a0*/  BAR.SYNC.DEFER_BLOCKING 0x0 ;  /* 0x0000000000007b1d */ /* 0x000fec0000010000 */
[----:B-1----:R-:W-:Y:S05]  /*51b0*/  EXIT ;  /* 0x000000000000794d */ /* 0x002fea0003800000 */
.L_x_48:
[----:B------:R-:W1:Y:S02]  /*51c0*/  SYNCS.PHASECHK.TRANS64.TRYWAIT P0, [UR18+0x40000], R0 ;  /* 0x04000000ff0075a7 */ /* 0x000e640008000152 */
[----:B-1----:R-:W-:Y:S05]  /*51d0*/  @!P0 BRA `(.L_x_48) ;  /* 0xfffffffc00f88947 */ /* 0x002fea000383ffff */
[----:B------:R-:W-:Y:S05]  /*51e0*/  BRA `(.L_x_50) ;  /* 0xffffffdc00387947 */ /* 0x000fea000383ffff */
.L_x_51:
[----:B------:R-:W-:-:S00]  /*51f0*/  BRA `(.L_x_51) ;  /* 0xfffffffc00fc7947 */ /* 0x000fc0000383ffff */
[----:B------:R-:W-:-:S00]  /*5200*/  NOP ;  /* 0x0000000000007918 */ /* 0x000fc00000000000 */
[----:B------:R-:W-:-:S00]  /*5210*/  NOP ;  /* 0x0000000000007918 */ /* 0x000fc00000000000 */
[----:B------:R-:W-:-:S00]  /*5220*/  NOP ;  /* 0x0000000000007918 */ /* 0x000fc00000000000 */
[----:B------:R-:W-:-:S00]  /*5230*/  NOP ;  /* 0x0000000000007918 */ /* 0x000fc00000000000 */
[----:B------:R-:W-:-:S00]  /*5240*/  NOP ;  /* 0x0000000000007918 */ /* 0x000fc00000000000 */
[----:B------:R-:W-:-:S00]  /*5250*/  NOP ;  /* 0x0000000000007918 */ /* 0x000fc00000000000 */
[----:B------:R-:W-:-:S00]  /*5260*/  NOP ;  /* 0x0000000000007918 */ /* 0x000fc00000000000 */
[----:B------:R-:W-:-:S00]  /*5270*/  NOP ;  /* 0x0000000000007918 */ /* 0x000fc00000000000 */
.L_x_52:


//--------------------- .nv.shared.gluon_wgmma    --------------------------
	.section	.nv.shared.gluon_wgmma,"aw",@nobits
	.sectionflags	@""
	.align	16
	.zero		1024


//--------------------- .nv.shared.reserved.0     --------------------------
	.section	.nv.shared.reserved.0,"aw",@nobits
	.weak		__nv_reservedSMEM_offset_0_alias
	.size		__nv_reservedSMEM_offset_0_alias, 0, 0
	.other		__nv_reservedSMEM_offset_0_alias,@"STO_CUDA_RESERVED_SHARED STV_DEFAULT"
__nv_reservedSMEM_offset_0_alias:
	.zero		0


//--------------------- .nv.constant0.gluon_wgmma --------------------------
	.section	.nv.constant0.gluon_wgmma,"a",@progbits
	.sectionflags	@""
	.align	4
.nv.constant0.gluon_wgmma:
	.zero		608


//--------------------- SYMBOLS --------------------------

	.type		.nv.reservedSmem.offset0,@object
	.size		.nv.reservedSmem.offset0,0x4
